//
// Generated by NVIDIA NVVM Compiler
//
// Compiler Build ID: CL-36424714
// Cuda compilation tools, release 13.0, V13.0.88
// Based on NVVM 20.0.0
//

.version 9.0
.target sm_100
.address_size 64

	// .globl	_Z14calculate_distP4cityPftt
.func  (.param .b64 func_retval0) __internal_accurate_pow
(
	.param .b64 __internal_accurate_pow_param_0
)
;
// _ZZ18find_min_reductionPfS_tE7sh_dist has been demoted
// _ZZ10sum_reducePfS_iE11partial_sum has been demoted

.visible .entry _Z14calculate_distP4cityPftt(
	.param .u64 .ptr .align 1 _Z14calculate_distP4cityPftt_param_0,
	.param .u64 .ptr .align 1 _Z14calculate_distP4cityPftt_param_1,
	.param .u16 _Z14calculate_distP4cityPftt_param_2,
	.param .u16 _Z14calculate_distP4cityPftt_param_3
)
{
	.reg .pred 	%p<32>;
	.reg .b16 	%rs<5>;
	.reg .b32 	%r<43>;
	.reg .b32 	%f<8>;
	.reg .b64 	%rd<15>;
	.reg .b64 	%fd<38>;

	ld.param.u64 	%rd5, [_Z14calculate_distP4cityPftt_param_0];
	ld.param.u64 	%rd6, [_Z14calculate_distP4cityPftt_param_1];
	ld.param.u16 	%rs1, [_Z14calculate_distP4cityPftt_param_2];
	ld.param.u16 	%r7, [_Z14calculate_distP4cityPftt_param_3];
	cvta.to.global.u64 	%rd1, %rd6;
	cvta.to.global.u64 	%rd2, %rd5;
	mov.u32 	%r8, %ctaid.x;
	mov.u32 	%r9, %ntid.x;
	mov.u32 	%r10, %tid.x;
	mad.lo.s32 	%r1, %r8, %r9, %r10;
	and.b32  	%r2, %r1, 65535;
	setp.ge.u32 	%p1, %r2, %r7;
	@%p1 bra 	$L__BB0_20;
	setp.ne.s32 	%p2, %r2, 0;
	cvt.u32.u16 	%r11, %rs1;
	mul.wide.u32 	%rd7, %r11, 12;
	add.s64 	%rd8, %rd2, %rd7;
	add.s64 	%rd3, %rd8, 8;
	@%p2 bra 	$L__BB0_3;
	mov.b16 	%rs2, 1;
	st.global.u8 	[%rd3], %rs2;
$L__BB0_3:
	mul.wide.u32 	%rd9, %r2, 12;
	add.s64 	%rd10, %rd2, %rd9;
	add.s64 	%rd4, %rd10, 8;
	ld.global.u8 	%rs3, [%rd10+8];
	setp.ne.s16 	%p3, %rs3, 0;
	cvt.u16.u32 	%rs4, %r1;
	setp.eq.s16 	%p4, %rs1, %rs4;
	or.pred  	%p5, %p4, %p3;
	@%p5 bra 	$L__BB0_19;
	ld.global.f32 	%f1, [%rd3+-4];
	ld.global.f32 	%f4, [%rd3+-8];
	ld.global.f32 	%f5, [%rd4+-8];
	sub.f32 	%f2, %f5, %f4;
	cvt.f64.f32 	%fd1, %f2;
	{
	.reg .b32 %temp; 
	mov.b64 	{%temp, %r3}, %fd1;
	}
	mov.f64 	%fd18, 0d4000000000000000;
	{
	.reg .b32 %temp; 
	mov.b64 	{%temp, %r12}, %fd18;
	}
	and.b32  	%r5, %r12, 2146435072;
	setp.eq.s32 	%p6, %r5, 1062207488;
	abs.f64 	%fd2, %fd1;
	{ // callseq 0, 0
	.param .b64 param0;
	st.param.f64 	[param0], %fd2;
	.param .b64 retval0;
	call.uni (retval0), 
	__internal_accurate_pow, 
	(
	param0
	);
	ld.param.f64 	%fd19, [retval0];
	} // callseq 0
	setp.lt.s32 	%p7, %r3, 0;
	neg.f64 	%fd21, %fd19;
	selp.f64 	%fd22, %fd21, %fd19, %p6;
	selp.f64 	%fd35, %fd22, %fd19, %p7;
	setp.neu.f32 	%p8, %f2, 0f00000000;
	@%p8 bra 	$L__BB0_6;
	setp.eq.s32 	%p9, %r5, 1062207488;
	selp.b32 	%r13, %r3, 0, %p9;
	setp.lt.s32 	%p10, %r12, 0;
	or.b32  	%r14, %r13, 2146435072;
	selp.b32 	%r15, %r14, %r13, %p10;
	mov.b32 	%r16, 0;
	mov.b64 	%fd35, {%r16, %r15};
$L__BB0_6:
	add.f64 	%fd23, %fd1, 0d4000000000000000;
	{
	.reg .b32 %temp; 
	mov.b64 	{%temp, %r17}, %fd23;
	}
	and.b32  	%r18, %r17, 2146435072;
	setp.ne.s32 	%p11, %r18, 2146435072;
	@%p11 bra 	$L__BB0_11;
	setp.num.f32 	%p12, %f2, %f2;
	@%p12 bra 	$L__BB0_9;
	mov.f64 	%fd24, 0d4000000000000000;
	add.rn.f64 	%fd35, %fd1, %fd24;
	bra.uni 	$L__BB0_11;
$L__BB0_9:
	setp.neu.f64 	%p13, %fd2, 0d7FF0000000000000;
	@%p13 bra 	$L__BB0_11;
	setp.lt.s32 	%p14, %r3, 0;
	setp.eq.s32 	%p15, %r5, 1062207488;
	setp.lt.s32 	%p16, %r12, 0;
	selp.b32 	%r20, 0, 2146435072, %p16;
	and.b32  	%r21, %r12, 2147483647;
	setp.ne.s32 	%p17, %r21, 1071644672;
	or.b32  	%r22, %r20, -2147483648;
	selp.b32 	%r23, %r22, %r20, %p17;
	selp.b32 	%r24, %r23, %r20, %p15;
	selp.b32 	%r25, %r24, %r20, %p14;
	mov.b32 	%r26, 0;
	mov.b64 	%fd35, {%r26, %r25};
$L__BB0_11:
	setp.eq.s32 	%p18, %r5, 1062207488;
	setp.eq.f32 	%p19, %f2, 0f3F800000;
	selp.f64 	%fd9, 0d3FF0000000000000, %fd35, %p19;
	ld.global.f32 	%f6, [%rd4+-4];
	sub.f32 	%f3, %f1, %f6;
	cvt.f64.f32 	%fd10, %f3;
	{
	.reg .b32 %temp; 
	mov.b64 	{%temp, %r6}, %fd10;
	}
	abs.f64 	%fd11, %fd10;
	{ // callseq 1, 0
	.param .b64 param0;
	st.param.f64 	[param0], %fd11;
	.param .b64 retval0;
	call.uni (retval0), 
	__internal_accurate_pow, 
	(
	param0
	);
	ld.param.f64 	%fd25, [retval0];
	} // callseq 1
	setp.lt.s32 	%p20, %r6, 0;
	neg.f64 	%fd27, %fd25;
	selp.f64 	%fd28, %fd27, %fd25, %p18;
	selp.f64 	%fd37, %fd28, %fd25, %p20;
	setp.neu.f32 	%p21, %f3, 0f00000000;
	@%p21 bra 	$L__BB0_13;
	setp.eq.s32 	%p22, %r5, 1062207488;
	selp.b32 	%r28, %r6, 0, %p22;
	setp.lt.s32 	%p23, %r12, 0;
	or.b32  	%r29, %r28, 2146435072;
	selp.b32 	%r30, %r29, %r28, %p23;
	mov.b32 	%r31, 0;
	mov.b64 	%fd37, {%r31, %r30};
$L__BB0_13:
	add.f64 	%fd29, %fd10, 0d4000000000000000;
	{
	.reg .b32 %temp; 
	mov.b64 	{%temp, %r32}, %fd29;
	}
	and.b32  	%r33, %r32, 2146435072;
	setp.ne.s32 	%p24, %r33, 2146435072;
	@%p24 bra 	$L__BB0_18;
	setp.num.f32 	%p25, %f3, %f3;
	@%p25 bra 	$L__BB0_16;
	mov.f64 	%fd30, 0d4000000000000000;
	add.rn.f64 	%fd37, %fd10, %fd30;
	bra.uni 	$L__BB0_18;
$L__BB0_16:
	setp.neu.f64 	%p26, %fd11, 0d7FF0000000000000;
	@%p26 bra 	$L__BB0_18;
	setp.lt.s32 	%p27, %r6, 0;
	setp.eq.s32 	%p28, %r5, 1062207488;
	setp.lt.s32 	%p29, %r12, 0;
	selp.b32 	%r35, 0, 2146435072, %p29;
	and.b32  	%r36, %r12, 2147483647;
	setp.ne.s32 	%p30, %r36, 1071644672;
	or.b32  	%r37, %r35, -2147483648;
	selp.b32 	%r38, %r37, %r35, %p30;
	selp.b32 	%r39, %r38, %r35, %p28;
	selp.b32 	%r40, %r39, %r35, %p27;
	mov.b32 	%r41, 0;
	mov.b64 	%fd37, {%r41, %r40};
$L__BB0_18:
	setp.eq.f32 	%p31, %f3, 0f3F800000;
	selp.f64 	%fd31, 0d3FF0000000000000, %fd37, %p31;
	add.f64 	%fd32, %fd9, %fd31;
	sqrt.rn.f64 	%fd33, %fd32;
	cvt.rn.f32.f64 	%f7, %fd33;
	mul.wide.u32 	%rd11, %r2, 4;
	add.s64 	%rd12, %rd1, %rd11;
	st.global.f32 	[%rd12], %f7;
	bra.uni 	$L__BB0_20;
$L__BB0_19:
	mul.wide.u32 	%rd13, %r2, 4;
	add.s64 	%rd14, %rd1, %rd13;
	mov.b32 	%r42, 1128857600;
	st.global.u32 	[%rd14], %r42;
$L__BB0_20:
	ret;

}
	// .globl	_Z18find_min_reductionPfS_t
.visible .entry _Z18find_min_reductionPfS_t(
	.param .u64 .ptr .align 1 _Z18find_min_reductionPfS_t_param_0,
	.param .u64 .ptr .align 1 _Z18find_min_reductionPfS_t_param_1,
	.param .u16 _Z18find_min_reductionPfS_t_param_2
)
{
	.reg .pred 	%p<8>;
	.reg .b32 	%r<14>;
	.reg .b32 	%f<5>;
	.reg .b64 	%rd<9>;
	// demoted variable
	.shared .align 4 .b8 _ZZ18find_min_reductionPfS_tE7sh_dist[2048];
	ld.param.u64 	%rd1, [_Z18find_min_reductionPfS_t_param_0];
	ld.param.u64 	%rd2, [_Z18find_min_reductionPfS_t_param_1];
	ld.param.u16 	%r8, [_Z18find_min_reductionPfS_t_param_2];
	mov.u32 	%r1, %ctaid.x;
	mov.u32 	%r13, %ntid.x;
	mov.u32 	%r3, %tid.x;
	mad.lo.s32 	%r4, %r1, %r13, %r3;
	setp.ge.s32 	%p1, %r4, %r8;
	shl.b32 	%r9, %r3, 2;
	mov.u32 	%r10, _ZZ18find_min_reductionPfS_tE7sh_dist;
	add.s32 	%r5, %r10, %r9;
	@%p1 bra 	$L__BB1_2;
	cvta.to.global.u64 	%rd3, %rd1;
	mul.wide.s32 	%rd4, %r4, 4;
	add.s64 	%rd5, %rd3, %rd4;
	ld.global.f32 	%f2, [%rd5];
	st.shared.f32 	[%r5], %f2;
$L__BB1_2:
	bar.sync 	0;
	setp.lt.u32 	%p2, %r13, 2;
	@%p2 bra 	$L__BB1_8;
$L__BB1_3:
	mov.u32 	%r6, %r13;
	shr.u32 	%r13, %r6, 1;
	setp.ge.u32 	%p3, %r3, %r13;
	@%p3 bra 	$L__BB1_7;
	shl.b32 	%r11, %r13, 2;
	add.s32 	%r12, %r5, %r11;
	ld.shared.f32 	%f1, [%r12];
	setp.leu.f32 	%p4, %f1, 0f00000000;
	@%p4 bra 	$L__BB1_7;
	ld.shared.f32 	%f3, [%r5];
	setp.leu.f32 	%p5, %f3, %f1;
	@%p5 bra 	$L__BB1_7;
	st.shared.f32 	[%r5], %f1;
$L__BB1_7:
	bar.sync 	0;
	setp.gt.u32 	%p6, %r6, 3;
	@%p6 bra 	$L__BB1_3;
$L__BB1_8:
	setp.ne.s32 	%p7, %r3, 0;
	@%p7 bra 	$L__BB1_10;
	ld.shared.f32 	%f4, [_ZZ18find_min_reductionPfS_tE7sh_dist];
	cvta.to.global.u64 	%rd6, %rd2;
	mul.wide.u32 	%rd7, %r1, 4;
	add.s64 	%rd8, %rd6, %rd7;
	st.global.f32 	[%rd8], %f4;
$L__BB1_10:
	ret;

}
	// .globl	_Z10sum_reducePfS_i
.visible .entry _Z10sum_reducePfS_i(
	.param .u64 .ptr .align 1 _Z10sum_reducePfS_i_param_0,
	.param .u64 .ptr .align 1 _Z10sum_reducePfS_i_param_1,
	.param .u32 _Z10sum_reducePfS_i_param_2
)
{
	.reg .pred 	%p<6>;
	.reg .b32 	%r<15>;
	.reg .b32 	%f<6>;
	.reg .b64 	%rd<9>;
	// demoted variable
	.shared .align 4 .b8 _ZZ10sum_reducePfS_iE11partial_sum[2048];
	ld.param.u64 	%rd1, [_Z10sum_reducePfS_i_param_0];
	ld.param.u64 	%rd2, [_Z10sum_reducePfS_i_param_1];
	ld.param.u32 	%r8, [_Z10sum_reducePfS_i_param_2];
	mov.u32 	%r1, %ctaid.x;
	mov.u32 	%r14, %ntid.x;
	mov.u32 	%r3, %tid.x;
	mad.lo.s32 	%r4, %r1, %r14, %r3;
	setp.ge.s32 	%p1, %r4, %r8;
	shl.b32 	%r9, %r3, 2;
	mov.u32 	%r10, _ZZ10sum_reducePfS_iE11partial_sum;
	add.s32 	%r5, %r10, %r9;
	@%p1 bra 	$L__BB2_2;
	cvta.to.global.u64 	%rd3, %rd1;
	mul.wide.s32 	%rd4, %r4, 4;
	add.s64 	%rd5, %rd3, %rd4;
	ld.global.f32 	%f1, [%rd5];
	st.shared.f32 	[%r5], %f1;
	bra.uni 	$L__BB2_3;
$L__BB2_2:
	mov.b32 	%r11, 0;
	st.shared.u32 	[%r5], %r11;
$L__BB2_3:
	bar.sync 	0;
	setp.lt.u32 	%p2, %r14, 2;
	@%p2 bra 	$L__BB2_7;
$L__BB2_4:
	shr.u32 	%r7, %r14, 1;
	setp.ge.u32 	%p3, %r3, %r7;
	@%p3 bra 	$L__BB2_6;
	shl.b32 	%r12, %r7, 2;
	add.s32 	%r13, %r5, %r12;
	ld.shared.f32 	%f2, [%r13];
	ld.shared.f32 	%f3, [%r5];
	add.f32 	%f4, %f2, %f3;
	st.shared.f32 	[%r5], %f4;
$L__BB2_6:
	bar.sync 	0;
	setp.gt.u32 	%p4, %r14, 3;
	mov.u32 	%r14, %r7;
	@%p4 bra 	$L__BB2_4;
$L__BB2_7:
	setp.ne.s32 	%p5, %r3, 0;
	@%p5 bra 	$L__BB2_9;
	ld.shared.f32 	%f5, [_ZZ10sum_reducePfS_iE11partial_sum];
	cvta.to.global.u64 	%rd6, %rd2;
	mul.wide.u32 	%rd7, %r1, 4;
	add.s64 	%rd8, %rd6, %rd7;
	st.global.f32 	[%rd8], %f5;
$L__BB2_9:
	ret;

}
.func  (.param .b64 func_retval0) __internal_accurate_pow(
	.param .b64 __internal_accurate_pow_param_0
)
{
	.reg .pred 	%p<8>;
	.reg .b32 	%r<49>;
	.reg .b32 	%f<3>;
	.reg .b64 	%fd<109>;

	ld.param.f64 	%fd10, [__internal_accurate_pow_param_0];
	{
	.reg .b32 %temp; 
	mov.b64 	{%temp, %r46}, %fd10;
	}
	{
	.reg .b32 %temp; 
	mov.b64 	{%r45, %temp}, %fd10;
	}
	shr.u32 	%r47, %r46, 20;
	setp.gt.u32 	%p1, %r46, 1048575;
	@%p1 bra 	$L__BB3_2;
	mul.f64 	%fd11, %fd10, 0d4350000000000000;
	{
	.reg .b32 %temp; 
	mov.b64 	{%temp, %r46}, %fd11;
	}
	{
	.reg .b32 %temp; 
	mov.b64 	{%r45, %temp}, %fd11;
	}
	shr.u32 	%r16, %r46, 20;
	add.s32 	%r47, %r16, -54;
$L__BB3_2:
	add.s32 	%r48, %r47, -1023;
	and.b32  	%r17, %r46, -2146435073;
	or.b32  	%r18, %r17, 1072693248;
	mov.b64 	%fd107, {%r45, %r18};
	setp.lt.u32 	%p2, %r18, 1073127583;
	@%p2 bra 	$L__BB3_4;
	{
	.reg .b32 %temp; 
	mov.b64 	{%r19, %temp}, %fd107;
	}
	{
	.reg .b32 %temp; 
	mov.b64 	{%temp, %r20}, %fd107;
	}
	add.s32 	%r21, %r20, -1048576;
	mov.b64 	%fd107, {%r19, %r21};
	add.s32 	%r48, %r47, -1022;
$L__BB3_4:
	add.f64 	%fd12, %fd107, 0dBFF0000000000000;
	add.f64 	%fd13, %fd107, 0d3FF0000000000000;
	rcp.approx.ftz.f64 	%fd14, %fd13;
	neg.f64 	%fd15, %fd13;
	fma.rn.f64 	%fd16, %fd15, %fd14, 0d3FF0000000000000;
	fma.rn.f64 	%fd17, %fd16, %fd16, %fd16;
	fma.rn.f64 	%fd18, %fd17, %fd14, %fd14;
	mul.f64 	%fd19, %fd12, %fd18;
	fma.rn.f64 	%fd20, %fd12, %fd18, %fd19;
	mul.f64 	%fd21, %fd20, %fd20;
	fma.rn.f64 	%fd22, %fd21, 0d3EB0F5FF7D2CAFE2, 0d3ED0F5D241AD3B5A;
	fma.rn.f64 	%fd23, %fd22, %fd21, 0d3EF3B20A75488A3F;
	fma.rn.f64 	%fd24, %fd23, %fd21, 0d3F1745CDE4FAECD5;
	fma.rn.f64 	%fd25, %fd24, %fd21, 0d3F3C71C7258A578B;
	fma.rn.f64 	%fd26, %fd25, %fd21, 0d3F6249249242B910;
	fma.rn.f64 	%fd27, %fd26, %fd21, 0d3F89999999999DFB;
	sub.f64 	%fd28, %fd12, %fd20;
	add.f64 	%fd29, %fd28, %fd28;
	neg.f64 	%fd30, %fd20;
	fma.rn.f64 	%fd31, %fd30, %fd12, %fd29;
	mul.f64 	%fd32, %fd18, %fd31;
	fma.rn.f64 	%fd33, %fd21, %fd27, 0d3FB5555555555555;
	mov.f64 	%fd34, 0d3FB5555555555555;
	sub.f64 	%fd35, %fd34, %fd33;
	fma.rn.f64 	%fd36, %fd21, %fd27, %fd35;
	add.f64 	%fd37, %fd36, 0dBC46A4CB00B9E7B0;
	add.f64 	%fd38, %fd33, %fd37;
	sub.f64 	%fd39, %fd33, %fd38;
	add.f64 	%fd40, %fd37, %fd39;
	mul.rn.f64 	%fd41, %fd20, %fd20;
	neg.f64 	%fd42, %fd41;
	fma.rn.f64 	%fd43, %fd20, %fd20, %fd42;
	{
	.reg .b32 %temp; 
	mov.b64 	{%r22, %temp}, %fd32;
	}
	{
	.reg .b32 %temp; 
	mov.b64 	{%temp, %r23}, %fd32;
	}
	add.s32 	%r24, %r23, 1048576;
	mov.b64 	%fd44, {%r22, %r24};
	fma.rn.f64 	%fd45, %fd20, %fd44, %fd43;
	mul.rn.f64 	%fd46, %fd41, %fd20;
	neg.f64 	%fd47, %fd46;
	fma.rn.f64 	%fd48, %fd41, %fd20, %fd47;
	fma.rn.f64 	%fd49, %fd41, %fd32, %fd48;
	fma.rn.f64 	%fd50, %fd45, %fd20, %fd49;
	mul.rn.f64 	%fd51, %fd38, %fd46;
	neg.f64 	%fd52, %fd51;
	fma.rn.f64 	%fd53, %fd38, %fd46, %fd52;
	fma.rn.f64 	%fd54, %fd38, %fd50, %fd53;
	fma.rn.f64 	%fd55, %fd40, %fd46, %fd54;
	add.f64 	%fd56, %fd51, %fd55;
	sub.f64 	%fd57, %fd51, %fd56;
	add.f64 	%fd58, %fd55, %fd57;
	add.f64 	%fd59, %fd20, %fd56;
	sub.f64 	%fd60, %fd20, %fd59;
	add.f64 	%fd61, %fd56, %fd60;
	add.f64 	%fd62, %fd58, %fd61;
	add.f64 	%fd63, %fd32, %fd62;
	add.f64 	%fd64, %fd59, %fd63;
	sub.f64 	%fd65, %fd59, %fd64;
	add.f64 	%fd66, %fd63, %fd65;
	xor.b32  	%r25, %r48, -2147483648;
	mov.b32 	%r26, 1127219200;
	mov.b64 	%fd67, {%r25, %r26};
	mov.b32 	%r27, -2147483648;
	mov.b64 	%fd68, {%r27, %r26};
	sub.f64 	%fd69, %fd67, %fd68;
	fma.rn.f64 	%fd70, %fd69, 0d3FE62E42FEFA39EF, %fd64;
	fma.rn.f64 	%fd71, %fd69, 0dBFE62E42FEFA39EF, %fd70;
	sub.f64 	%fd72, %fd71, %fd64;
	sub.f64 	%fd73, %fd66, %fd72;
	fma.rn.f64 	%fd74, %fd69, 0d3C7ABC9E3B39803F, %fd73;
	add.f64 	%fd75, %fd70, %fd74;
	sub.f64 	%fd76, %fd70, %fd75;
	add.f64 	%fd77, %fd74, %fd76;
	mov.f64 	%fd78, 0d4000000000000000;
	{
	.reg .b32 %temp; 
	mov.b64 	{%temp, %r28}, %fd78;
	}
	{
	.reg .b32 %temp; 
	mov.b64 	{%r29, %temp}, %fd78;
	}
	shl.b32 	%r30, %r28, 1;
	setp.gt.u32 	%p3, %r30, -33554433;
	and.b32  	%r31, %r28, -15728641;
	selp.b32 	%r32, %r31, %r28, %p3;
	mov.b64 	%fd79, {%r29, %r32};
	mul.rn.f64 	%fd80, %fd75, %fd79;
	neg.f64 	%fd81, %fd80;
	fma.rn.f64 	%fd82, %fd75, %fd79, %fd81;
	fma.rn.f64 	%fd83, %fd77, %fd79, %fd82;
	add.f64 	%fd4, %fd80, %fd83;
	sub.f64 	%fd84, %fd80, %fd4;
	add.f64 	%fd5, %fd83, %fd84;
	fma.rn.f64 	%fd85, %fd4, 0d3FF71547652B82FE, 0d4338000000000000;
	{
	.reg .b32 %temp; 
	mov.b64 	{%r13, %temp}, %fd85;
	}
	mov.f64 	%fd86, 0dC338000000000000;
	add.rn.f64 	%fd87, %fd85, %fd86;
	fma.rn.f64 	%fd88, %fd87, 0dBFE62E42FEFA39EF, %fd4;
	fma.rn.f64 	%fd89, %fd87, 0dBC7ABC9E3B39803F, %fd88;
	fma.rn.f64 	%fd90, %fd89, 0d3E5ADE1569CE2BDF, 0d3E928AF3FCA213EA;
	fma.rn.f64 	%fd91, %fd90, %fd89, 0d3EC71DEE62401315;
	fma.rn.f64 	%fd92, %fd91, %fd89, 0d3EFA01997C89EB71;
	fma.rn.f64 	%fd93, %fd92, %fd89, 0d3F2A01A014761F65;
	fma.rn.f64 	%fd94, %fd93, %fd89, 0d3F56C16C1852B7AF;
	fma.rn.f64 	%fd95, %fd94, %fd89, 0d3F81111111122322;
	fma.rn.f64 	%fd96, %fd95, %fd89, 0d3FA55555555502A1;
	fma.rn.f64 	%fd97, %fd96, %fd89, 0d3FC5555555555511;
	fma.rn.f64 	%fd98, %fd97, %fd89, 0d3FE000000000000B;
	fma.rn.f64 	%fd99, %fd98, %fd89, 0d3FF0000000000000;
	fma.rn.f64 	%fd100, %fd99, %fd89, 0d3FF0000000000000;
	{
	.reg .b32 %temp; 
	mov.b64 	{%r14, %temp}, %fd100;
	}
	{
	.reg .b32 %temp; 
	mov.b64 	{%temp, %r15}, %fd100;
	}
	shl.b32 	%r33, %r13, 20;
	add.s32 	%r34, %r33, %r15;
	mov.b64 	%fd108, {%r14, %r34};
	{
	.reg .b32 %temp; 
	mov.b64 	{%temp, %r35}, %fd4;
	}
	mov.b32 	%f2, %r35;
	abs.f32 	%f1, %f2;
	setp.lt.f32 	%p4, %f1, 0f4086232B;
	@%p4 bra 	$L__BB3_7;
	setp.lt.f64 	%p5, %fd4, 0d0000000000000000;
	add.f64 	%fd101, %fd4, 0d7FF0000000000000;
	selp.f64 	%fd108, 0d0000000000000000, %fd101, %p5;
	setp.geu.f32 	%p6, %f1, 0f40874800;
	@%p6 bra 	$L__BB3_7;
	shr.u32 	%r36, %r13, 31;
	add.s32 	%r37, %r13, %r36;
	shr.s32 	%r38, %r37, 1;
	shl.b32 	%r39, %r38, 20;
	add.s32 	%r40, %r15, %r39;
	mov.b64 	%fd102, {%r14, %r40};
	sub.s32 	%r41, %r13, %r38;
	shl.b32 	%r42, %r41, 20;
	add.s32 	%r43, %r42, 1072693248;
	mov.b32 	%r44, 0;
	mov.b64 	%fd103, {%r44, %r43};
	mul.f64 	%fd108, %fd103, %fd102;
$L__BB3_7:
	abs.f64 	%fd104, %fd108;
	setp.eq.f64 	%p7, %fd104, 0d7FF0000000000000;
	fma.rn.f64 	%fd105, %fd108, %fd5, %fd108;
	selp.f64 	%fd106, %fd108, %fd105, %p7;
	st.param.f64 	[func_retval0], %fd106;
	ret;

}


// ===== COMPILED SASS (sm_100) =====

	.target	sm_100

	.elftype	@"ET_EXEC"


//--------------------- .note.nv.tkinfo           --------------------------
	.section	.note.nv.tkinfo,"",@"SHT_NOTE"
	.sectionflags	@"SHF_NOTE_NV_TKINFO"
	.tkinfo
        /*0018*/ 	.word	0x00000002
        /*0030*/ 	.string	""
        /*0030*/ 	.string	"ptxas"
        /*0030*/ 	.string	"Cuda compilation tools, release 13.0, V13.0.88"
        /*0030*/ 	.string	"Build cuda_13.0.r13.0/compiler.36424714_0"
        /*0030*/ 	.string	"-arch sm_100 -m 64 "



//--------------------- .note.nv.cuinfo           --------------------------
	.section	.note.nv.cuinfo,"",@"SHT_NOTE"
	.sectionflags	@"SHF_NOTE_NV_CUINFO"
        /*0018*/ 	.short	0x0002
        /*001a*/ 	.short	0x0064
        /*001c*/ 	.short	0x0082
	.zero		2


//--------------------- .nv.info                  --------------------------
	.section	.nv.info,"",@"SHT_CUDA_INFO"
	.align	4


	//----- nvinfo : EIATTR_REGCOUNT
	.align		4
        /*0000*/ 	.byte	0x04, 0x2f
        /*0002*/ 	.short	(.L_1 - .L_0)
	.align		4
.L_0:
        /*0004*/ 	.word	index@(_Z14calculate_distP4cityPftt)
        /*0008*/ 	.word	0x00000020


	//----- nvinfo : EIATTR_FRAME_SIZE
	.align		4
.L_1:
        /*000c*/ 	.byte	0x04, 0x11
        /*000e*/ 	.short	(.L_3 - .L_2)
	.align		4
.L_2:
        /*0010*/ 	.word	index@($_Z14calculate_distP4cityPftt$__internal_accurate_pow)
        /*0014*/ 	.word	0x00000000


	//----- nvinfo : EIATTR_FRAME_SIZE
	.align		4
.L_3:
        /*0018*/ 	.byte	0x04, 0x11
        /*001a*/ 	.short	(.L_5 - .L_4)
	.align		4
.L_4:
        /*001c*/ 	.word	index@($__internal_0_$__cuda_sm20_dsqrt_rn_f64_mediumpath_v1)
        /*0020*/ 	.word	0x00000000


	//----- nvinfo : EIATTR_FRAME_SIZE
	.align		4
.L_5:
        /*0024*/ 	.byte	0x04, 0x11
        /*0026*/ 	.short	(.L_7 - .L_6)
	.align		4
.L_6:
        /*0028*/ 	.word	index@(_Z14calculate_distP4cityPftt)
        /*002c*/ 	.word	0x00000000


	//----- nvinfo : EIATTR_REGCOUNT
	.align		4
.L_7:
        /*0030*/ 	.byte	0x04, 0x2f
        /*0032*/ 	.short	(.L_9 - .L_8)
	.align		4
.L_8:
        /*0034*/ 	.word	index@(_Z18find_min_reductionPfS_t)
        /*0038*/ 	.word	0x0000000c


	//----- nvinfo : EIATTR_FRAME_SIZE
	.align		4
.L_9:
        /*003c*/ 	.byte	0x04, 0x11
        /*003e*/ 	.short	(.L_11 - .L_10)
	.align		4
.L_10:
        /*0040*/ 	.word	index@(_Z18find_min_reductionPfS_t)
        /*0044*/ 	.word	0x00000000


	//----- nvinfo : EIATTR_REGCOUNT
	.align		4
.L_11:
        /*0048*/ 	.byte	0x04, 0x2f
        /*004a*/ 	.short	(.L_13 - .L_12)
	.align		4
.L_12:
        /*004c*/ 	.word	index@(_Z10sum_reducePfS_i)
        /*0050*/ 	.word	0x0000000a


	//----- nvinfo : EIATTR_FRAME_SIZE
	.align		4
.L_13:
        /*0054*/ 	.byte	0x04, 0x11
        /*0056*/ 	.short	(.L_15 - .L_14)
	.align		4
.L_14:
        /*0058*/ 	.word	index@(_Z10sum_reducePfS_i)
        /*005c*/ 	.word	0x00000000


	//----- nvinfo : EIATTR_MIN_STACK_SIZE
	.align		4
.L_15:
        /*0060*/ 	.byte	0x04, 0x12
        /*0062*/ 	.short	(.L_17 - .L_16)
	.align		4
.L_16:
        /*0064*/ 	.word	index@(_Z10sum_reducePfS_i)
        /*0068*/ 	.word	0x00000000


	//----- nvinfo : EIATTR_MIN_STACK_SIZE
	.align		4
.L_17:
        /*006c*/ 	.byte	0x04, 0x12
        /*006e*/ 	.short	(.L_19 - .L_18)
	.align		4
.L_18:
        /*0070*/ 	.word	index@(_Z18find_min_reductionPfS_t)
        /*0074*/ 	.word	0x00000000


	//----- nvinfo : EIATTR_MIN_STACK_SIZE
	.align		4
.L_19:
        /*0078*/ 	.byte	0x04, 0x12
        /*007a*/ 	.short	(.L_21 - .L_20)
	.align		4
.L_20:
        /*007c*/ 	.word	index@(_Z14calculate_distP4cityPftt)
        /*0080*/ 	.word	0x00000000
.L_21:


//--------------------- .nv.compat                --------------------------
	.section	.nv.compat,"",@"SHT_CUDA_COMPAT_INFO"
	.align	4
        /*0000*/ 	.byte	0x02, 0x09, 0x00, 0x00, 0x02, 0x02, 0x01, 0x00, 0x02, 0x05, 0x05, 0x00, 0x03, 0x07, 0x01, 0x01
        /*0010*/ 	.byte	0x02, 0x03, 0x00, 0x00, 0x02, 0x06, 0x01, 0x00, 0x04, 0x0b, 0x08, 0x00, 0x01, 0x00, 0x00, 0x00
        /*0020*/ 	.byte	0x00, 0x00, 0x00, 0x00


//--------------------- .nv.info._Z10sum_reducePfS_i --------------------------
	.section	.nv.info._Z10sum_reducePfS_i,"",@"SHT_CUDA_INFO"
	.sectionflags	@""
	.align	4


	//----- nvinfo : EIATTR_CUDA_API_VERSION
	.align		4
        /*0000*/ 	.byte	0x04, 0x37
        /*0002*/ 	.short	(.L_23 - .L_22)
.L_22:
        /*0004*/ 	.word	0x00000082


	//----- nvinfo : EIATTR_KPARAM_INFO
	.align		4
.L_23:
        /*0008*/ 	.byte	0x04, 0x17
        /*000a*/ 	.short	(.L_25 - .L_24)
.L_24:
        /*000c*/ 	.word	0x00000000
        /*0010*/ 	.short	0x0002
        /*0012*/ 	.short	0x0010
        /*0014*/ 	.byte	0x00, 0xf0, 0x11, 0x00


	//----- nvinfo : EIATTR_KPARAM_INFO
	.align		4
.L_25:
        /*0018*/ 	.byte	0x04, 0x17
        /*001a*/ 	.short	(.L_27 - .L_26)
.L_26:
        /*001c*/ 	.word	0x00000000
        /*0020*/ 	.short	0x0001
        /*0022*/ 	.short	0x0008
        /*0024*/ 	.byte	0x00, 0xf5, 0x21, 0x00


	//----- nvinfo : EIATTR_KPARAM_INFO
	.align		4
.L_27:
        /*0028*/ 	.byte	0x04, 0x17
        /*002a*/ 	.short	(.L_29 - .L_28)
.L_28:
        /*002c*/ 	.word	0x00000000
        /*0030*/ 	.short	0x0000
        /*0032*/ 	.short	0x0000
        /*0034*/ 	.byte	0x00, 0xf5, 0x21, 0x00


	//----- nvinfo : EIATTR_SPARSE_MMA_MASK
	.align		4
.L_29:
        /*0038*/ 	.byte	0x03, 0x50
        /*003a*/ 	.short	0x0000


	//----- nvinfo : EIATTR_MAXREG_COUNT
	.align		4
        /*003c*/ 	.byte	0x03, 0x1b
        /*003e*/ 	.short	0x00ff


	//----- nvinfo : EIATTR_NUM_BARRIERS
	.align		4
        /*0040*/ 	.byte	0x02, 0x4c
        /*0042*/ 	.byte	0x01
	.zero		1


	//----- nvinfo : EIATTR_MERCURY_ISA_VERSION
	.align		4
        /*0044*/ 	.byte	0x03, 0x5f
        /*0046*/ 	.short	0x0101


	//----- nvinfo : EIATTR_VRC_CTA_INIT_COUNT
	.align		4
        /*0048*/ 	.byte	0x02, 0x4a
	.zero		1
	.zero		1


	//----- nvinfo : EIATTR_EXIT_INSTR_OFFSETS
	.align		4
        /*004c*/ 	.byte	0x04, 0x1c
        /*004e*/ 	.short	(.L_31 - .L_30)


	//   ....[0]....
.L_30:
        /*0050*/ 	.word	0x00000210


	//   ....[1]....
        /*0054*/ 	.word	0x00000290


	//----- nvinfo : EIATTR_CBANK_PARAM_SIZE
	.align		4
.L_31:
        /*0058*/ 	.byte	0x03, 0x19
        /*005a*/ 	.short	0x0014


	//----- nvinfo : EIATTR_PARAM_CBANK
	.align		4
        /*005c*/ 	.byte	0x04, 0x0a
        /*005e*/ 	.short	(.L_33 - .L_32)
	.align		4
.L_32:
        /*0060*/ 	.word	index@(.nv.constant0._Z10sum_reducePfS_i)
        /*0064*/ 	.short	0x0380
        /*0066*/ 	.short	0x0014


	//----- nvinfo : EIATTR_SW_WAR
	.align		4
.L_33:
        /*0068*/ 	.byte	0x04, 0x36
        /*006a*/ 	.short	(.L_35 - .L_34)
.L_34:
        /*006c*/ 	.word	0x00000008
.L_35:


//--------------------- .nv.info._Z18find_min_reductionPfS_t --------------------------
	.section	.nv.info._Z18find_min_reductionPfS_t,"",@"SHT_CUDA_INFO"
	.sectionflags	@""
	.align	4


	//----- nvinfo : EIATTR_CUDA_API_VERSION
	.align		4
        /*0000*/ 	.byte	0x04, 0x37
        /*0002*/ 	.short	(.L_37 - .L_36)
.L_36:
        /*0004*/ 	.word	0x00000082


	//----- nvinfo : EIATTR_KPARAM_INFO
	.align		4
.L_37:
        /*0008*/ 	.byte	0x04, 0x17
        /*000a*/ 	.short	(.L_39 - .L_38)
.L_38:
        /*000c*/ 	.word	0x00000000
        /*0010*/ 	.short	0x0002
        /*0012*/ 	.short	0x0010
        /*0014*/ 	.byte	0x00, 0xf0, 0x09, 0x00


	//----- nvinfo : EIATTR_KPARAM_INFO
	.align		4
.L_39:
        /*0018*/ 	.byte	0x04, 0x17
        /*001a*/ 	.short	(.L_41 - .L_40)
.L_40:
        /*001c*/ 	.word	0x00000000
        /*0020*/ 	.short	0x0001
        /*0022*/ 	.short	0x0008
        /*0024*/ 	.byte	0x00, 0xf5, 0x21, 0x00


	//----- nvinfo : EIATTR_KPARAM_INFO
	.align		4
.L_41:
        /*0028*/ 	.byte	0x04, 0x17
        /*002a*/ 	.short	(.L_43 - .L_42)
.L_42:
        /*002c*/ 	.word	0x00000000
        /*0030*/ 	.short	0x0000
        /*0032*/ 	.short	0x0000
        /*0034*/ 	.byte	0x00, 0xf5, 0x21, 0x00


	//----- nvinfo : EIATTR_SPARSE_MMA_MASK
	.align		4
.L_43:
        /*0038*/ 	.byte	0x03, 0x50
        /*003a*/ 	.short	0x0000


	//----- nvinfo : EIATTR_MAXREG_COUNT
	.align		4
        /*003c*/ 	.byte	0x03, 0x1b
        /*003e*/ 	.short	0x00ff


	//----- nvinfo : EIATTR_NUM_BARRIERS
	.align		4
        /*0040*/ 	.byte	0x02, 0x4c
        /*0042*/ 	.byte	0x01
	.zero		1


	//----- nvinfo : EIATTR_MERCURY_ISA_VERSION
	.align		4
        /*0044*/ 	.byte	0x03, 0x5f
        /*0046*/ 	.short	0x0101


	//----- nvinfo : EIATTR_VRC_CTA_INIT_COUNT
	.align		4
        /*0048*/ 	.byte	0x02, 0x4a
	.zero		1
	.zero		1


	//----- nvinfo : EIATTR_EXIT_INSTR_OFFSETS
	.align		4
        /*004c*/ 	.byte	0x04, 0x1c
        /*004e*/ 	.short	(.L_45 - .L_44)


	//   ....[0]....
.L_44:
        /*0050*/ 	.word	0x00000260


	//   ....[1]....
        /*0054*/ 	.word	0x000002e0


	//----- nvinfo : EIATTR_CRS_STACK_SIZE
	.align		4
.L_45:
        /*0058*/ 	.byte	0x04, 0x1e
        /*005a*/ 	.short	(.L_47 - .L_46)
.L_46:
        /*005c*/ 	.word	0x00000000


	//----- nvinfo : EIATTR_CBANK_PARAM_SIZE
	.align		4
.L_47:
        /*0060*/ 	.byte	0x03, 0x19
        /*0062*/ 	.short	0x0012


	//----- nvinfo : EIATTR_PARAM_CBANK
	.align		4
        /*0064*/ 	.byte	0x04, 0x0a
        /*0066*/ 	.short	(.L_49 - .L_48)
	.align		4
.L_48:
        /*0068*/ 	.word	index@(.nv.constant0._Z18find_min_reductionPfS_t)
        /*006c*/ 	.short	0x0380
        /*006e*/ 	.short	0x0012


	//----- nvinfo : EIATTR_SW_WAR
	.align		4
.L_49:
        /*0070*/ 	.byte	0x04, 0x36
        /*0072*/ 	.short	(.L_51 - .L_50)
.L_50:
        /*0074*/ 	.word	0x00000008
.L_51:


//--------------------- .nv.info._Z14calculate_distP4cityPftt --------------------------
	.section	.nv.info._Z14calculate_distP4cityPftt,"",@"SHT_CUDA_INFO"
	.sectionflags	@""
	.align	4


	//----- nvinfo : EIATTR_CUDA_API_VERSION
	.align		4
        /*0000*/ 	.byte	0x04, 0x37
        /*0002*/ 	.short	(.L_53 - .L_52)
.L_52:
        /*0004*/ 	.word	0x00000082


	//----- nvinfo : EIATTR_KPARAM_INFO
	.align		4
.L_53:
        /*0008*/ 	.byte	0x04, 0x17
        /*000a*/ 	.short	(.L_55 - .L_54)
.L_54:
        /*000c*/ 	.word	0x00000000
        /*0010*/ 	.short	0x0003
        /*0012*/ 	.short	0x0012
        /*0014*/ 	.byte	0x00, 0xf0, 0x09, 0x00


	//----- nvinfo : EIATTR_KPARAM_INFO
	.align		4
.L_55:
        /*0018*/ 	.byte	0x04, 0x17
        /*001a*/ 	.short	(.L_57 - .L_56)
.L_56:
        /*001c*/ 	.word	0x00000000
        /*0020*/ 	.short	0x0002
        /*0022*/ 	.short	0x0010
        /*0024*/ 	.byte	0x00, 0xf0, 0x09, 0x00


	//----- nvinfo : EIATTR_KPARAM_INFO
	.align		4
.L_57:
        /*0028*/ 	.byte	0x04, 0x17
        /*002a*/ 	.short	(.L_59 - .L_58)
.L_58:
        /*002c*/ 	.word	0x00000000
        /*0030*/ 	.short	0x0001
        /*0032*/ 	.short	0x0008
        /*0034*/ 	.byte	0x00, 0xf5, 0x21, 0x00


	//----- nvinfo : EIATTR_KPARAM_INFO
	.align		4
.L_59:
        /*0038*/ 	.byte	0x04, 0x17
        /*003a*/ 	.short	(.L_61 - .L_60)
.L_60:
        /*003c*/ 	.word	0x00000000
        /*0040*/ 	.short	0x0000
        /*0042*/ 	.short	0x0000
        /*0044*/ 	.byte	0x00, 0xf5, 0x21, 0x00


	//----- nvinfo : EIATTR_SPARSE_MMA_MASK
	.align		4
.L_61:
        /*0048*/ 	.byte	0x03, 0x50
        /*004a*/ 	.short	0x0000


	//----- nvinfo : EIATTR_MAXREG_COUNT
	.align		4
        /*004c*/ 	.byte	0x03, 0x1b
        /*004e*/ 	.short	0x00ff


	//----- nvinfo : EIATTR_MERCURY_ISA_VERSION
	.align		4
        /*0050*/ 	.byte	0x03, 0x5f
        /*0052*/ 	.short	0x0101


	//----- nvinfo : EIATTR_VRC_CTA_INIT_COUNT
	.align		4
        /*0054*/ 	.byte	0x02, 0x4a
	.zero		1
	.zero		1


	//----- nvinfo : EIATTR_EXIT_INSTR_OFFSETS
	.align		4
        /*0058*/ 	.byte	0x04, 0x1c
        /*005a*/ 	.short	(.L_63 - .L_62)


	//   ....[0]....
.L_62:
        /*005c*/ 	.word	0x00000080


	//   ....[1]....
        /*0060*/ 	.word	0x00000690


	//   ....[2]....
        /*0064*/ 	.word	0x000006e0


	//----- nvinfo : EIATTR_CRS_STACK_SIZE
	.align		4
.L_63:
        /*0068*/ 	.byte	0x04, 0x1e
        /*006a*/ 	.short	(.L_65 - .L_64)
.L_64:
        /*006c*/ 	.word	0x00000000


	//----- nvinfo : EIATTR_CBANK_PARAM_SIZE
	.align		4
.L_65:
        /*0070*/ 	.byte	0x03, 0x19
        /*0072*/ 	.short	0x0014


	//----- nvinfo : EIATTR_PARAM_CBANK
	.align		4
        /*0074*/ 	.byte	0x04, 0x0a
        /*0076*/ 	.short	(.L_67 - .L_66)
	.align		4
.L_66:
        /*0078*/ 	.word	index@(.nv.constant0._Z14calculate_distP4cityPftt)
        /*007c*/ 	.short	0x0380
        /*007e*/ 	.short	0x0014


	//----- nvinfo : EIATTR_SW_WAR
	.align		4
.L_67:
        /*0080*/ 	.byte	0x04, 0x36
        /*0082*/ 	.short	(.L_69 - .L_68)
.L_68:
        /*0084*/ 	.word	0x00000008
.L_69:


//--------------------- .nv.callgraph             --------------------------
	.section	.nv.callgraph,"",@"SHT_CUDA_CALLGRAPH"
	.align	4
	.sectionentsize	8
	.align		4
        /*0000*/ 	.word	0x00000000
	.align		4
        /*0004*/ 	.word	0xffffffff
	.align		4
        /*0008*/ 	.word	0x00000000
	.align		4
        /*000c*/ 	.word	0xfffffffe
	.align		4
        /*0010*/ 	.word	0x00000000
	.align		4
        /*0014*/ 	.word	0xfffffffd
	.align		4
        /*0018*/ 	.word	0x00000000
	.align		4
        /*001c*/ 	.word	0xfffffffc


//--------------------- .text._Z10sum_reducePfS_i --------------------------
	.section	.text._Z10sum_reducePfS_i,"ax",@progbits
	.align	128
        .global         _Z10sum_reducePfS_i
        .type           _Z10sum_reducePfS_i,@function
        .size           _Z10sum_reducePfS_i,(.L_x_25 - _Z10sum_reducePfS_i)
        .other          _Z10sum_reducePfS_i,@"STO_CUDA_ENTRY STV_DEFAULT"
_Z10sum_reducePfS_i:
.text._Z10sum_reducePfS_i:
[----:B------:R-:W-:Y:S01]  /*0000*/  LDC R1, c[0x0][0x37c] ;  /* 0x0000df00ff017b82 */ /* 0x000fe20000000800 */
[----:B------:R-:W0:Y:S01]  /*0010*/  S2R R7, SR_CTAID.X ;  /* 0x0000000000077919 */ /* 0x000e220000002500 */
[----:B------:R-:W0:Y:S01]  /*0020*/  LDCU UR8, c[0x0][0x360] ;  /* 0x00006c00ff0877ac */ /* 0x000e220008000800 */
[----:B------:R-:W0:Y:S01]  /*0030*/  S2R R6, SR_TID.X ;  /* 0x0000000000067919 */ /* 0x000e220000002100 */
[----:B------:R-:W1:Y:S01]  /*0040*/  LDCU UR4, c[0x0][0x390] ;  /* 0x00007200ff0477ac */ /* 0x000e620008000800 */
[----:B------:R-:W2:Y:S01]  /*0050*/  LDCU.64 UR6, c[0x0][0x358] ;  /* 0x00006b00ff0677ac */ /* 0x000ea20008000a00 */
[----:B0-----:R-:W-:-:S05]  /*0060*/  IMAD R5, R7, UR8, R6 ;  /* 0x0000000807057c24 */ /* 0x001fca000f8e0206 */
[----:B-1----:R-:W-:-:S13]  /*0070*/  ISETP.GE.AND P1, PT, R5, UR4, PT ;  /* 0x0000000405007c0c */ /* 0x002fda000bf26270 */
[----:B------:R-:W0:Y:S02]  /*0080*/  @!P1 LDC.64 R2, c[0x0][0x380] ;  /* 0x0000e000ff029b82 */ /* 0x000e240000000a00 */
[----:B0-----:R-:W-:-:S06]  /*0090*/  @!P1 IMAD.WIDE R2, R5, 0x4, R2 ;  /* 0x0000000405029825 */ /* 0x001fcc00078e0202 */
[----:B--2---:R-:W2:Y:S01]  /*00a0*/  @!P1 LDG.E R3, desc[UR6][R2.64] ;  /* 0x0000000602039981 */ /* 0x004ea2000c1e1900 */
[----:B------:R-:W0:Y:S01]  /*00b0*/  S2UR UR5, SR_CgaCtaId ;  /* 0x00000000000579c3 */ /* 0x000e220000008800 */
[----:B------:R-:W-:Y:S01]  /*00c0*/  IMAD.U32 R4, RZ, RZ, UR8 ;  /* 0x00000008ff047e24 */ /* 0x000fe2000f8e00ff */
[----:B------:R-:W-:Y:S01]  /*00d0*/  UMOV UR4, 0x400 ;  /* 0x0000040000047882 */ /* 0x000fe20000000000 */
[----:B------:R-:W-:-:S03]  /*00e0*/  ISETP.NE.AND P0, PT, R6, RZ, PT ;  /* 0x000000ff0600720c */ /* 0x000fc60003f05270 */
[----:B------:R-:W-:Y:S01]  /*00f0*/  ISETP.GE.U32.AND P2, PT, R4, 0x2, PT ;  /* 0x000000020400780c */ /* 0x000fe20003f46070 */
[----:B0-----:R-:W-:-:S06]  /*0100*/  ULEA UR4, UR5, UR4, 0x18 ;  /* 0x0000000405047291 */ /* 0x001fcc000f8ec0ff */
[----:B------:R-:W-:-:S05]  /*0110*/  LEA R0, R6, UR4, 0x2 ;  /* 0x0000000406007c11 */ /* 0x000fca000f8e10ff */
[----:B--2---:R0:W-:Y:S04]  /*0120*/  @!P1 STS [R0], R3 ;  /* 0x0000000300009388 */ /* 0x0041e80000000800 */
[----:B------:R0:W-:Y:S01]  /*0130*/  @P1 STS [R0], RZ ;  /* 0x000000ff00001388 */ /* 0x0001e20000000800 */
[----:B------:R-:W-:Y:S06]  /*0140*/  BAR.SYNC.DEFER_BLOCKING 0x0 ;  /* 0x0000000000007b1d */ /* 0x000fec0000010000 */
[----:B------:R-:W-:Y:S05]  /*0150*/  @!P2 BRA `(.L_x_0) ;  /* 0x00000000002ca947 */ /* 0x000fea0003800000 */
.L_x_1:
[----:B------:R-:W-:-:S04]  /*0160*/  SHF.R.U32.HI R5, RZ, 0x1, R4 ;  /* 0x00000001ff057819 */ /* 0x000fc80000011604 */
[----:B------:R-:W-:-:S13]  /*0170*/  ISETP.GE.U32.AND P1, PT, R6, R5, PT ;  /* 0x000000050600720c */ /* 0x000fda0003f26070 */
[----:B------:R-:W-:Y:S01]  /*0180*/  @!P1 IMAD R2, R5, 0x4, R0 ;  /* 0x0000000405029824 */ /* 0x000fe200078e0200 */
[----:B0-----:R-:W-:Y:S05]  /*0190*/  @!P1 LDS R3, [R0] ;  /* 0x0000000000039984 */ /* 0x001fea0000000800 */
[----:B------:R-:W0:Y:S02]  /*01a0*/  @!P1 LDS R2, [R2] ;  /* 0x0000000002029984 */ /* 0x000e240000000800 */
[----:B0-----:R-:W-:-:S05]  /*01b0*/  @!P1 FADD R3, R2, R3 ;  /* 0x0000000302039221 */ /* 0x001fca0000000000 */
[----:B------:R1:W-:Y:S01]  /*01c0*/  @!P1 STS [R0], R3 ;  /* 0x0000000300009388 */ /* 0x0003e20000000800 */
[----:B------:R-:W-:Y:S01]  /*01d0*/  BAR.SYNC.DEFER_BLOCKING 0x0 ;  /* 0x0000000000007b1d */ /* 0x000fe20000010000 */
[----:B------:R-:W-:Y:S01]  /*01e0*/  ISETP.GT.U32.AND P1, PT, R4, 0x3, PT ;  /* 0x000000030400780c */ /* 0x000fe20003f24070 */
[----:B------:R-:W-:-:S12]  /*01f0*/  IMAD.MOV.U32 R4, RZ, RZ, R5 ;  /* 0x000000ffff047224 */ /* 0x000fd800078e0005 */
[----:B-1----:R-:W-:Y:S05]  /*0200*/  @P1 BRA `(.L_x_1) ;  /* 0xfffffffc00d41947 */ /* 0x002fea000383ffff */
.L_x_0:
[----:B------:R-:W-:Y:S05]  /*0210*/  @P0 EXIT ;  /* 0x000000000000094d */ /* 0x000fea0003800000 */
[----:B------:R-:W1:Y:S01]  /*0220*/  S2UR UR5, SR_CgaCtaId ;  /* 0x00000000000579c3 */ /* 0x000e620000008800 */
[----:B------:R-:W-:-:S07]  /*0230*/  UMOV UR4, 0x400 ;  /* 0x0000040000047882 */ /* 0x000fce0000000000 */
[----:B0-----:R-:W0:Y:S01]  /*0240*/  LDC.64 R2, c[0x0][0x388] ;  /* 0x0000e200ff027b82 */ /* 0x001e220000000a00 */
[----:B-1----:R-:W-:Y:S01]  /*0250*/  ULEA UR4, UR5, UR4, 0x18 ;  /* 0x0000000405047291 */ /* 0x002fe2000f8ec0ff */
[----:B0-----:R-:W-:-:S08]  /*0260*/  IMAD.WIDE.U32 R2, R7, 0x4, R2 ;  /* 0x0000000407027825 */ /* 0x001fd000078e0002 */
[----:B------:R-:W0:Y:S04]  /*0270*/  LDS R5, [UR4] ;  /* 0x00000004ff057984 */ /* 0x000e280008000800 */
[----:B0-----:R-:W-:Y:S01]  /*0280*/  STG.E desc[UR6][R2.64], R5 ;  /* 0x0000000502007986 */ /* 0x001fe2000c101906 */
[----:B------:R-:W-:Y:S05]  /*0290*/  EXIT ;  /* 0x000000000000794d */ /* 0x000fea0003800000 */
.L_x_2:
[----:B------:R-:W-:-:S00]  /*02a0*/  BRA `(.L_x_2) ;  /* 0xfffffffc00fc7947 */ /* 0x000fc0000383ffff */
[----:B------:R-:W-:-:S00]  /*02b0*/  NOP ;  /* 0x0000000000007918 */ /* 0x000fc00000000000 */
        /* <DEDUP_REMOVED lines=12> */
.L_x_25:


//--------------------- .text._Z18find_min_reductionPfS_t --------------------------
	.section	.text._Z18find_min_reductionPfS_t,"ax",@progbits
	.align	128
        .global         _Z18find_min_reductionPfS_t
        .type           _Z18find_min_reductionPfS_t,@function
        .size           _Z18find_min_reductionPfS_t,(.L_x_26 - _Z18find_min_reductionPfS_t)
        .other          _Z18find_min_reductionPfS_t,@"STO_CUDA_ENTRY STV_DEFAULT"
_Z18find_min_reductionPfS_t:
.text._Z18find_min_reductionPfS_t:
[----:B------:R-:W-:Y:S01]  /*0000*/  LDC R1, c[0x0][0x37c] ;  /* 0x0000df00ff017b82 */ /* 0x000fe20000000800 */
[----:B------:R-:W0:Y:S01]  /*0010*/  S2R R7, SR_CTAID.X ;  /* 0x0000000000077919 */ /* 0x000e220000002500 */
[----:B------:R-:W1:Y:S01]  /*0020*/  LDCU UR4, c[0x0][0x390] ;  /* 0x00007200ff0477ac */ /* 0x000e620008000800 */
[----:B------:R-:W0:Y:S01]  /*0030*/  S2R R4, SR_TID.X ;  /* 0x0000000000047919 */ /* 0x000e220000002100 */
[----:B------:R-:W0:Y:S01]  /*0040*/  LDCU UR8, c[0x0][0x360] ;  /* 0x00006c00ff0877ac */ /* 0x000e220008000800 */
[----:B------:R-:W2:Y:S01]  /*0050*/  LDCU.64 UR6, c[0x0][0x358] ;  /* 0x00006b00ff0677ac */ /* 0x000ea20008000a00 */
[----:B-1----:R-:W-:Y:S01]  /*0060*/  ULOP3.LUT UR4, UR4, 0xffff, URZ, 0xc0, !UPT ;  /* 0x0000ffff04047892 */ /* 0x002fe2000f8ec0ff */
[----:B0-----:R-:W-:-:S05]  /*0070*/  IMAD R5, R7, UR8, R4 ;  /* 0x0000000807057c24 */ /* 0x001fca000f8e0204 */
[----:B------:R-:W-:-:S13]  /*0080*/  ISETP.GE.AND P0, PT, R5, UR4, PT ;  /* 0x0000000405007c0c */ /* 0x000fda000bf06270 */
[----:B------:R-:W0:Y:S02]  /*0090*/  @!P0 LDC.64 R2, c[0x0][0x380] ;  /* 0x0000e000ff028b82 */ /* 0x000e240000000a00 */
[----:B0-----:R-:W-:-:S06]  /*00a0*/  @!P0 IMAD.WIDE R2, R5, 0x4, R2 ;  /* 0x0000000405028825 */ /* 0x001fcc00078e0202 */
[----:B--2---:R-:W2:Y:S01]  /*00b0*/  @!P0 LDG.E R3, desc[UR6][R2.64] ;  /* 0x0000000602038981 */ /* 0x004ea2000c1e1900 */
[----:B------:R-:W0:Y:S01]  /*00c0*/  S2UR UR5, SR_CgaCtaId ;  /* 0x00000000000579c3 */ /* 0x000e220000008800 */
[----:B------:R-:W-:Y:S01]  /*00d0*/  UMOV UR4, 0x400 ;  /* 0x0000040000047882 */ /* 0x000fe20000000000 */
[----:B------:R-:W-:Y:S01]  /*00e0*/  IMAD.U32 R5, RZ, RZ, UR8 ;  /* 0x00000008ff057e24 */ /* 0x000fe2000f8e00ff */
[----:B0-----:R-:W-:-:S06]  /*00f0*/  ULEA UR4, UR5, UR4, 0x18 ;  /* 0x0000000405047291 */ /* 0x001fcc000f8ec0ff */
[----:B------:R-:W-:-:S05]  /*0100*/  LEA R0, R4, UR4, 0x2 ;  /* 0x0000000404007c11 */ /* 0x000fca000f8e10ff */
[----:B--2---:R0:W-:Y:S01]  /*0110*/  @!P0 STS [R0], R3 ;  /* 0x0000000300008388 */ /* 0x0041e20000000800 */
[----:B------:R-:W-:Y:S01]  /*0120*/  BAR.SYNC.DEFER_BLOCKING 0x0 ;  /* 0x0000000000007b1d */ /* 0x000fe20000010000 */
[----:B------:R-:W-:-:S13]  /*0130*/  ISETP.GE.U32.AND P0, PT, R5, 0x2, PT ;  /* 0x000000020500780c */ /* 0x000fda0003f06070 */
[----:B0-----:R-:W-:Y:S05]  /*0140*/  @!P0 BRA `(.L_x_3) ;  /* 0x0000000000408947 */ /* 0x001fea0003800000 */
.L_x_6:
[--C-:B------:R-:W-:Y:S01]  /*0150*/  IMAD.MOV.U32 R3, RZ, RZ, R5.reuse ;  /* 0x000000ffff037224 */ /* 0x100fe200078e0005 */
[----:B------:R-:W-:Y:S01]  /*0160*/  SHF.R.U32.HI R5, RZ, 0x1, R5 ;  /* 0x00000001ff057819 */ /* 0x000fe20000011605 */
[----:B------:R-:W-:Y:S03]  /*0170*/  BSSY.RECONVERGENT B0, `(.L_x_4) ;  /* 0x000000a000007945 */ /* 0x000fe60003800200 */
[----:B------:R-:W-:-:S13]  /*0180*/  ISETP.GE.U32.AND P0, PT, R4, R5, PT ;  /* 0x000000050400720c */ /* 0x000fda0003f06070 */
[----:B0-----:R-:W-:Y:S05]  /*0190*/  @P0 BRA `(.L_x_5) ;  /* 0x00000000001c0947 */ /* 0x001fea0003800000 */
[----:B------:R-:W-:-:S05]  /*01a0*/  IMAD R2, R5, 0x4, R0 ;  /* 0x0000000405027824 */ /* 0x000fca00078e0200 */
[----:B------:R-:W0:Y:S02]  /*01b0*/  LDS R9, [R2] ;  /* 0x0000000002097984 */ /* 0x000e240000000800 */
[----:B0-----:R-:W-:-:S13]  /*01c0*/  FSETP.GT.AND P0, PT, R9, RZ, PT ;  /* 0x000000ff0900720b */ /* 0x001fda0003f04000 */
[----:B------:R-:W-:Y:S05]  /*01d0*/  @!P0 BRA `(.L_x_5) ;  /* 0x00000000000c8947 */ /* 0x000fea0003800000 */
[----:B------:R-:W0:Y:S02]  /*01e0*/  LDS R2, [R0] ;  /* 0x0000000000027984 */ /* 0x000e240000000800 */
[----:B0-----:R-:W-:-:S13]  /*01f0*/  FSETP.GT.AND P0, PT, R2, R9, PT ;  /* 0x000000090200720b */ /* 0x001fda0003f04000 */
[----:B------:R0:W-:Y:S02]  /*0200*/  @P0 STS [R0], R9 ;  /* 0x0000000900000388 */ /* 0x0001e40000000800 */
.L_x_5:
[----:B------:R-:W-:Y:S05]  /*0210*/  BSYNC.RECONVERGENT B0 ;  /* 0x0000000000007941 */ /* 0x000fea0003800200 */
.L_x_4:
[----:B------:R-:W-:Y:S01]  /*0220*/  BAR.SYNC.DEFER_BLOCKING 0x0 ;  /* 0x0000000000007b1d */ /* 0x000fe20000010000 */
[----:B------:R-:W-:-:S13]  /*0230*/  ISETP.GT.U32.AND P0, PT, R3, 0x3, PT ;  /* 0x000000030300780c */ /* 0x000fda0003f04070 */
[----:B------:R-:W-:Y:S05]  /*0240*/  @P0 BRA `(.L_x_6) ;  /* 0xfffffffc00c00947 */ /* 0x000fea000383ffff */
.L_x_3:
[----:B------:R-:W-:-:S13]  /*0250*/  ISETP.NE.AND P0, PT, R4, RZ, PT ;  /* 0x000000ff0400720c */ /* 0x000fda0003f05270 */
[----:B------:R-:W-:Y:S05]  /*0260*/  @P0 EXIT ;  /* 0x000000000000094d */ /* 0x000fea0003800000 */
[----:B------:R-:W1:Y:S01]  /*0270*/  S2UR UR5, SR_CgaCtaId ;  /* 0x00000000000579c3 */ /* 0x000e620000008800 */
[----:B------:R-:W-:-:S07]  /*0280*/  UMOV UR4, 0x400 ;  /* 0x0000040000047882 */ /* 0x000fce0000000000 */
[----:B------:R-:W2:Y:S01]  /*0290*/  LDC.64 R2, c[0x0][0x388] ;  /* 0x0000e200ff027b82 */ /* 0x000ea20000000a00 */
[----:B-1----:R-:W-:Y:S01]  /*02a0*/  ULEA UR4, UR5, UR4, 0x18 ;  /* 0x0000000405047291 */ /* 0x002fe2000f8ec0ff */
[----:B--2---:R-:W-:-:S08]  /*02b0*/  IMAD.WIDE.U32 R2, R7, 0x4, R2 ;  /* 0x0000000407027825 */ /* 0x004fd000078e0002 */
[----:B------:R-:W1:Y:S04]  /*02c0*/  LDS R5, [UR4] ;  /* 0x00000004ff057984 */ /* 0x000e680008000800 */
[----:B-1----:R-:W-:Y:S01]  /*02d0*/  STG.E desc[UR6][R2.64], R5 ;  /* 0x0000000502007986 */ /* 0x002fe2000c101906 */
[----:B------:R-:W-:Y:S05]  /*02e0*/  EXIT ;  /* 0x000000000000794d */ /* 0x000fea0003800000 */
.L_x_7:
        /* <DEDUP_REMOVED lines=9> */
.L_x_26:


//--------------------- .text._Z14calculate_distP4cityPftt --------------------------
	.section	.text._Z14calculate_distP4cityPftt,"ax",@progbits
	.align	128
        .global         _Z14calculate_distP4cityPftt
        .type           _Z14calculate_distP4cityPftt,@function
        .size           _Z14calculate_distP4cityPftt,(.L_x_24 - _Z14calculate_distP4cityPftt)
        .other          _Z14calculate_distP4cityPftt,@"STO_CUDA_ENTRY STV_DEFAULT"
_Z14calculate_distP4cityPftt:
.text._Z14calculate_distP4cityPftt:
[----:B------:R-:W-:Y:S01]  /*0000*/  LDC R1, c[0x0][0x37c] ;  /* 0x0000df00ff017b82 */ /* 0x000fe20000000800 */
[----:B------:R-:W0:Y:S07]  /*0010*/  S2R R3, SR_TID.X ;  /* 0x0000000000037919 */ /* 0x000e2e0000002100 */
[----:B------:R-:W0:Y:S01]  /*0020*/  S2UR UR5, SR_CTAID.X ;  /* 0x00000000000579c3 */ /* 0x000e220000002500 */
[----:B------:R-:W1:Y:S07]  /*0030*/  LDCU.U16 UR4, c[0x0][0x392] ;  /* 0x00007240ff0477ac */ /* 0x000e6e0008000400 */
[----:B------:R-:W0:Y:S02]  /*0040*/  LDC R0, c[0x0][0x360] ;  /* 0x0000d800ff007b82 */ /* 0x000e240000000800 */
[----:B0-----:R-:W-:-:S05]  /*0050*/  IMAD R0, R0, UR5, R3 ;  /* 0x0000000500007c24 */ /* 0x001fca000f8e0203 */
[----:B------:R-:W-:-:S04]  /*0060*/  LOP3.LUT R2, R0, 0xffff, RZ, 0xc0, !PT ;  /* 0x0000ffff00027812 */ /* 0x000fc800078ec0ff */
[----:B-1----:R-:W-:-:S13]  /*0070*/  ISETP.GE.U32.AND P0, PT, R2, UR4, PT ;  /* 0x0000000402007c0c */ /* 0x002fda000bf06070 */
[----:B------:R-:W-:Y:S05]  /*0080*/  @P0 EXIT ;  /* 0x000000000000094d */ /* 0x000fea0003800000 */
[----:B------:R-:W0:Y:S01]  /*0090*/  LDC R7, c[0x0][0x390] ;  /* 0x0000e400ff077b82 */ /* 0x000e220000000800 */
[----:B------:R-:W1:Y:S01]  /*00a0*/  LDCU.64 UR6, c[0x0][0x358] ;  /* 0x00006b00ff0677ac */ /* 0x000e620008000a00 */
[----:B------:R-:W-:Y:S01]  /*00b0*/  ISETP.NE.AND P0, PT, R2, RZ, PT ;  /* 0x000000ff0200720c */ /* 0x000fe20003f05270 */
[----:B------:R-:W-:Y:S01]  /*00c0*/  IMAD.MOV.U32 R4, RZ, RZ, 0x1 ;  /* 0x00000001ff047424 */ /* 0x000fe200078e00ff */
[----:B------:R-:W2:Y:S04]  /*00d0*/  LDCU.U16 UR4, c[0x0][0x390] ;  /* 0x00007200ff0477ac */ /* 0x000ea80008000400 */
[----:B------:R-:W3:Y:S01]  /*00e0*/  LDC.64 R24, c[0x0][0x380] ;  /* 0x0000e000ff187b82 */ /* 0x000ee20000000a00 */
[----:B0-----:R-:W-:-:S05]  /*00f0*/  LOP3.LUT R7, R7, 0xffff, RZ, 0xc0, !PT ;  /* 0x0000ffff07077812 */ /* 0x001fca00078ec0ff */
[----:B---3--:R-:W-:-:S04]  /*0100*/  IMAD.WIDE.U32 R6, R7, 0xc, R24 ;  /* 0x0000000c07067825 */ /* 0x008fc800078e0018 */
[----:B------:R-:W-:Y:S01]  /*0110*/  IMAD.WIDE.U32 R24, R2, 0xc, R24 ;  /* 0x0000000c02187825 */ /* 0x000fe200078e0018 */
[----:B-1----:R0:W-:Y:S04]  /*0120*/  @!P0 STG.E.U8 desc[UR6][R6.64+0x8], R4 ;  /* 0x0000080406008986 */ /* 0x0021e8000c101106 */
[----:B------:R-:W3:Y:S01]  /*0130*/  LDG.E.U8 R3, desc[UR6][R24.64+0x8] ;  /* 0x0000080618037981 */ /* 0x000ee2000c1e1100 */
[----:B--2---:R-:W-:Y:S01]  /*0140*/  UPRMT UR4, UR4, 0x9910, URZ ;  /* 0x0000991004047896 */ /* 0x004fe200080000ff */
[----:B------:R-:W-:Y:S02]  /*0150*/  PRMT R0, R0, 0x9910, RZ ;  /* 0x0000991000007816 */ /* 0x000fe400000000ff */
[----:B---3--:R-:W-:-:S04]  /*0160*/  ISETP.NE.AND P0, PT, R3, RZ, PT ;  /* 0x000000ff0300720c */ /* 0x008fc80003f05270 */
[----:B------:R-:W-:-:S13]  /*0170*/  ISETP.EQ.OR P0, PT, R0, UR4, P0 ;  /* 0x0000000400007c0c */ /* 0x000fda0008702670 */
[----:B0-----:R-:W-:Y:S05]  /*0180*/  @P0 BRA `(.L_x_8) ;  /* 0x0000000400440947 */ /* 0x001fea0003800000 */
[----:B------:R-:W2:Y:S04]  /*0190*/  LDG.E R3, desc[UR6][R6.64] ;  /* 0x0000000606037981 */ /* 0x000ea8000c1e1900 */
[----:B------:R-:W2:Y:S04]  /*01a0*/  LDG.E R0, desc[UR6][R24.64] ;  /* 0x0000000618007981 */ /* 0x000ea8000c1e1900 */
[----:B------:R0:W5:Y:S01]  /*01b0*/  LDG.E R26, desc[UR6][R6.64+0x4] ;  /* 0x00000406061a7981 */ /* 0x000162000c1e1900 */
[----:B------:R-:W-:Y:S01]  /*01c0*/  BSSY.RECONVERGENT B0, `(.L_x_9) ;  /* 0x0000007000007945 */ /* 0x000fe20003800200 */
[----:B--2---:R-:W-:Y:S01]  /*01d0*/  FADD R3, -R3, R0 ;  /* 0x0000000003037221 */ /* 0x004fe20000000100 */
[----:B------:R-:W-:-:S03]  /*01e0*/  MOV R0, 0x230 ;  /* 0x0000023000007802 */ /* 0x000fc60000000f00 */
[----:B------:R-:W1:Y:S02]  /*01f0*/  F2F.F64.F32 R4, R3 ;  /* 0x0000000300047310 */ /* 0x000e640000201800 */
[----:B-1----:R-:W-:-:S10]  /*0200*/  DADD R28, -RZ, |R4| ;  /* 0x00000000ff1c7229 */ /* 0x002fd40000000504 */
[----:B0-----:R-:W-:-:S07]  /*0210*/  IMAD.MOV.U32 R10, RZ, RZ, R28 ;  /* 0x000000ffff0a7224 */ /* 0x001fce00078e001c */
[----:B-----5:R-:W-:Y:S05]  /*0220*/  CALL.REL.NOINC `($_Z14calculate_distP4cityPftt$__internal_accurate_pow) ;  /* 0x0000000400ec7944 */ /* 0x020fea0003c00000 */
[----:B------:R-:W-:Y:S05]  /*0230*/  BSYNC.RECONVERGENT B0 ;  /* 0x0000000000007941 */ /* 0x000fea0003800200 */
.L_x_9:
[----:B------:R-:W2:Y:S01]  /*0240*/  LDG.E R25, desc[UR6][R24.64+0x4] ;  /* 0x0000040618197981 */ /* 0x000ea2000c1e1900 */
[----:B------:R-:W-:Y:S01]  /*0250*/  DADD R8, R4, 2 ;  /* 0x4000000004087429 */ /* 0x000fe20000000000 */
[C---:B------:R-:W-:Y:S01]  /*0260*/  FSETP.NEU.AND P1, PT, R3.reuse, RZ, PT ;  /* 0x000000ff0300720b */ /* 0x040fe20003f2d000 */
[----:B------:R-:W-:Y:S01]  /*0270*/  BSSY.RECONVERGENT B0, `(.L_x_10) ;  /* 0x0000010000007945 */ /* 0x000fe20003800200 */
[----:B------:R-:W-:-:S07]  /*0280*/  FSETP.NEU.AND P0, PT, R3, 1, PT ;  /* 0x3f8000000300780b */ /* 0x000fce0003f0d000 */
[----:B------:R-:W-:-:S04]  /*0290*/  LOP3.LUT R0, R9, 0x7ff00000, RZ, 0xc0, !PT ;  /* 0x7ff0000009007812 */ /* 0x000fc800078ec0ff */
[----:B------:R-:W-:Y:S02]  /*02a0*/  ISETP.NE.AND P2, PT, R0, 0x7ff00000, PT ;  /* 0x7ff000000000780c */ /* 0x000fe40003f45270 */
[----:B------:R-:W-:Y:S01]  /*02b0*/  @!P1 CS2R R6, SRZ ;  /* 0x0000000000069805 */ /* 0x000fe2000001ff00 */
[----:B--2---:R-:W-:-:S04]  /*02c0*/  FADD R28, R26, -R25 ;  /* 0x800000191a1c7221 */ /* 0x004fc80000000000 */
[----:B------:R-:W0:Y:S02]  /*02d0*/  F2F.F64.F32 R26, R28 ;  /* 0x0000001c001a7310 */ /* 0x000e240000201800 */
[----:B0-----:R-:W-:-:S10]  /*02e0*/  DADD R8, -RZ, |R26| ;  /* 0x00000000ff087229 */ /* 0x001fd4000000051a */
[----:B------:R-:W-:Y:S01]  /*02f0*/  IMAD.MOV.U32 R10, RZ, RZ, R8 ;  /* 0x000000ffff0a7224 */ /* 0x000fe200078e0008 */
[----:B------:R-:W-:Y:S06]  /*0300*/  @P2 BRA `(.L_x_11) ;  /* 0x0000000000182947 */ /* 0x000fec0003800000 */
[----:B------:R-:W-:-:S13]  /*0310*/  FSETP.NAN.AND P1, PT, R3, R3, PT ;  /* 0x000000030300720b */ /* 0x000fda0003f28000 */
[----:B------:R-:W-:Y:S01]  /*0320*/  @P1 DADD R6, R4, 2 ;  /* 0x4000000004061429 */ /* 0x000fe20000000000 */
[----:B------:R-:W-:Y:S10]  /*0330*/  @P1 BRA `(.L_x_11) ;  /* 0x00000000000c1947 */ /* 0x000ff40003800000 */
[----:B------:R-:W-:-:S14]  /*0340*/  DSETP.NEU.AND P1, PT, |R4|, +INF , PT ;  /* 0x7ff000000400742a */ /* 0x000fdc0003f2d200 */
[----:B------:R-:W-:Y:S02]  /*0350*/  @!P1 IMAD.MOV.U32 R6, RZ, RZ, 0x0 ;  /* 0x00000000ff069424 */ /* 0x000fe400078e00ff */
[----:B------:R-:W-:-:S07]  /*0360*/  @!P1 IMAD.MOV.U32 R7, RZ, RZ, 0x7ff00000 ;  /* 0x7ff00000ff079424 */ /* 0x000fce00078e00ff */
.L_x_11:
[----:B------:R-:W-:Y:S05]  /*0370*/  BSYNC.RECONVERGENT B0 ;  /* 0x0000000000007941 */ /* 0x000fea0003800200 */
.L_x_10:
[----:B------:R-:W-:Y:S01]  /*0380*/  BSSY.RECONVERGENT B0, `(.L_x_12) ;  /* 0x0000006000007945 */ /* 0x000fe20003800200 */
[----:B------:R-:W-:Y:S01]  /*0390*/  FSEL R4, R6, RZ, P0 ;  /* 0x000000ff06047208 */ /* 0x000fe20000000000 */
[----:B------:R-:W-:Y:S01]  /*03a0*/  IMAD.MOV.U32 R29, RZ, RZ, R9 ;  /* 0x000000ffff1d7224 */ /* 0x000fe200078e0009 */
[----:B------:R-:W-:Y:S02]  /*03b0*/  FSEL R5, R7, 1.875, P0 ;  /* 0x3ff0000007057808 */ /* 0x000fe40000000000 */
[----:B------:R-:W-:-:S07]  /*03c0*/  MOV R0, 0x3e0 ;  /* 0x000003e000007802 */ /* 0x000fce0000000f00 */
[----:B------:R-:W-:Y:S05]  /*03d0*/  CALL.REL.NOINC `($_Z14calculate_distP4cityPftt$__internal_accurate_pow) ;  /* 0x0000000400807944 */ /* 0x000fea0003c00000 */
[----:B------:R-:W-:Y:S05]  /*03e0*/  BSYNC.RECONVERGENT B0 ;  /* 0x0000000000007941 */ /* 0x000fea0003800200 */
.L_x_12:
[----:B------:R-:W-:Y:S01]  /*03f0*/  DADD R8, R26, 2 ;  /* 0x400000001a087429 */ /* 0x000fe20000000000 */
[C---:B------:R-:W-:Y:S01]  /*0400*/  FSETP.NEU.AND P1, PT, R28.reuse, RZ, PT ;  /* 0x000000ff1c00720b */ /* 0x040fe20003f2d000 */
[----:B------:R-:W-:Y:S01]  /*0410*/  BSSY.RECONVERGENT B0, `(.L_x_13) ;  /* 0x000000c000007945 */ /* 0x000fe20003800200 */
[----:B------:R-:W-:-:S07]  /*0420*/  FSETP.NEU.AND P0, PT, R28, 1, PT ;  /* 0x3f8000001c00780b */ /* 0x000fce0003f0d000 */
[----:B------:R-:W-:-:S04]  /*0430*/  LOP3.LUT R8, R9, 0x7ff00000, RZ, 0xc0, !PT ;  /* 0x7ff0000009087812 */ /* 0x000fc800078ec0ff */
[----:B------:R-:W-:Y:S02]  /*0440*/  ISETP.NE.AND P2, PT, R8, 0x7ff00000, PT ;  /* 0x7ff000000800780c */ /* 0x000fe40003f45270 */
[----:B------:R-:W-:-:S11]  /*0450*/  @!P1 CS2R R6, SRZ ;  /* 0x0000000000069805 */ /* 0x000fd6000001ff00 */
[----:B------:R-:W-:Y:S05]  /*0460*/  @P2 BRA `(.L_x_14) ;  /* 0x0000000000182947 */ /* 0x000fea0003800000 */
[----:B------:R-:W-:-:S13]  /*0470*/  FSETP.NAN.AND P1, PT, R28, R28, PT ;  /* 0x0000001c1c00720b */ /* 0x000fda0003f28000 */
[----:B------:R-:W-:Y:S01]  /*0480*/  @P1 DADD R6, R26, 2 ;  /* 0x400000001a061429 */ /* 0x000fe20000000000 */
[----:B------:R-:W-:Y:S10]  /*0490*/  @P1 BRA `(.L_x_14) ;  /* 0x00000000000c1947 */ /* 0x000ff40003800000 */
[----:B------:R-:W-:-:S14]  /*04a0*/  DSETP.NEU.AND P1, PT, |R26|, +INF , PT ;  /* 0x7ff000001a00742a */ /* 0x000fdc0003f2d200 */
[----:B------:R-:W-:Y:S01]  /*04b0*/  @!P1 MOV R6, 0x0 ;  /* 0x0000000000069802 */ /* 0x000fe20000000f00 */
[----:B------:R-:W-:-:S07]  /*04c0*/  @!P1 IMAD.MOV.U32 R7, RZ, RZ, 0x7ff00000 ;  /* 0x7ff00000ff079424 */ /* 0x000fce00078e00ff */
.L_x_14:
[----:B------:R-:W-:Y:S05]  /*04d0*/  BSYNC.RECONVERGENT B0 ;  /* 0x0000000000007941 */ /* 0x000fea0003800200 */
.L_x_13:
[----:B------:R-:W-:Y:S01]  /*04e0*/  FSEL R6, R6, RZ, P0 ;  /* 0x000000ff06067208 */ /* 0x000fe20000000000 */
[----:B------:R-:W-:Y:S01]  /*04f0*/  IMAD.MOV.U32 R10, RZ, RZ, 0x0 ;  /* 0x00000000ff0a7424 */ /* 0x000fe200078e00ff */
[----:B------:R-:W-:Y:S01]  /*0500*/  FSEL R7, R7, 1.875, P0 ;  /* 0x3ff0000007077808 */ /* 0x000fe20000000000 */
[----:B------:R-:W-:Y:S01]  /*0510*/  IMAD.MOV.U32 R11, RZ, RZ, 0x3fd80000 ;  /* 0x3fd80000ff0b7424 */ /* 0x000fe200078e00ff */
[----:B------:R-:W-:Y:S04]  /*0520*/  BSSY.RECONVERGENT B0, `(.L_x_15) ;  /* 0x0000012000007945 */ /* 0x000fe80003800200 */
[----:B------:R-:W-:-:S06]  /*0530*/  DADD R4, R4, R6 ;  /* 0x0000000004047229 */ /* 0x000fcc0000000006 */
[----:B------:R-:W0:Y:S04]  /*0540*/  MUFU.RSQ64H R7, R5 ;  /* 0x0000000500077308 */ /* 0x000e280000001c00 */
[----:B------:R-:W-:-:S05]  /*0550*/  VIADD R6, R5, 0xfcb00000 ;  /* 0xfcb0000005067836 */ /* 0x000fca0000000000 */
[----:B------:R-:W-:Y:S01]  /*0560*/  ISETP.GE.U32.AND P0, PT, R6, 0x7ca00000, PT ;  /* 0x7ca000000600780c */ /* 0x000fe20003f06070 */
[----:B0-----:R-:W-:-:S08]  /*0570*/  DMUL R8, R6, R6 ;  /* 0x0000000606087228 */ /* 0x001fd00000000000 */
[----:B------:R-:W-:-:S08]  /*0580*/  DFMA R8, R4, -R8, 1 ;  /* 0x3ff000000408742b */ /* 0x000fd00000000808 */
[----:B------:R-:W-:Y:S02]  /*0590*/  DFMA R10, R8, R10, 0.5 ;  /* 0x3fe00000080a742b */ /* 0x000fe4000000000a */
[----:B------:R-:W-:-:S08]  /*05a0*/  DMUL R8, R6, R8 ;  /* 0x0000000806087228 */ /* 0x000fd00000000000 */
[----:B------:R-:W-:-:S08]  /*05b0*/  DFMA R12, R10, R8, R6 ;  /* 0x000000080a0c722b */ /* 0x000fd00000000006 */
[----:B------:R-:W-:Y:S02]  /*05c0*/  DMUL R14, R4, R12 ;  /* 0x0000000c040e7228 */ /* 0x000fe40000000000 */
[----:B------:R-:W-:Y:S01]  /*05d0*/  VIADD R11, R13, 0xfff00000 ;  /* 0xfff000000d0b7836 */ /* 0x000fe20000000000 */
[----:B------:R-:W-:-:S05]  /*05e0*/  MOV R10, R12 ;  /* 0x0000000c000a7202 */ /* 0x000fca0000000f00 */
[----:B------:R-:W-:-:S08]  /*05f0*/  DFMA R16, R14, -R14, R4 ;  /* 0x8000000e0e10722b */ /* 0x000fd00000000004 */
[----:B------:R-:W-:Y:S01]  /*0600*/  DFMA R8, R16, R10, R14 ;  /* 0x0000000a1008722b */ /* 0x000fe2000000000e */
[----:B------:R-:W-:Y:S10]  /*0610*/  @!P0 BRA `(.L_x_16) ;  /* 0x0000000000088947 */ /* 0x000ff40003800000 */
[----:B------:R-:W-:-:S07]  /*0620*/  MOV R0, 0x640 ;  /* 0x0000064000007802 */ /* 0x000fce0000000f00 */
[----:B------:R-:W-:Y:S05]  /*0630*/  CALL.REL.NOINC `($__internal_0_$__cuda_sm20_dsqrt_rn_f64_mediumpath_v1) ;  /* 0x00000000002c7944 */ /* 0x000fea0003c00000 */
.L_x_16:
[----:B------:R-:W-:Y:S05]  /*0640*/  BSYNC.RECONVERGENT B0 ;  /* 0x0000000000007941 */ /* 0x000fea0003800200 */
.L_x_15:
[----:B------:R-:W0:Y:S01]  /*0650*/  LDC.64 R4, c[0x0][0x388] ;  /* 0x0000e200ff047b82 */ /* 0x000e220000000a00 */
[----:B------:R-:W1:Y:S01]  /*0660*/  F2F.F32.F64 R9, R8 ;  /* 0x0000000800097310 */ /* 0x000e620000301000 */
[----:B0-----:R-:W-:-:S05]  /*0670*/  IMAD.WIDE.U32 R2, R2, 0x4, R4 ;  /* 0x0000000402027825 */ /* 0x001fca00078e0004 */
[----:B-1----:R-:W-:Y:S01]  /*0680*/  STG.E desc[UR6][R2.64], R9 ;  /* 0x0000000902007986 */ /* 0x002fe2000c101906 */
[----:B------:R-:W-:Y:S05]  /*0690*/  EXIT ;  /* 0x000000000000794d */ /* 0x000fea0003800000 */
.L_x_8:
[----:B------:R-:W0:Y:S01]  /*06a0*/  LDC.64 R4, c[0x0][0x388] ;  /* 0x0000e200ff047b82 */ /* 0x000e220000000a00 */
[----:B------:R-:W-:Y:S02]  /*06b0*/  IMAD.MOV.U32 R3, RZ, RZ, 0x43490000 ;  /* 0x43490000ff037424 */ /* 0x000fe400078e00ff */
[----:B0-----:R-:W-:-:S05]  /*06c0*/  IMAD.WIDE.U32 R4, R2, 0x4, R4 ;  /* 0x0000000402047825 */ /* 0x001fca00078e0004 */
[----:B------:R-:W-:Y:S01]  /*06d0*/  STG.E desc[UR6][R4.64], R3 ;  /* 0x0000000304007986 */ /* 0x000fe2000c101906 */
[----:B------:R-:W-:Y:S05]  /*06e0*/  EXIT ;  /* 0x000000000000794d */ /* 0x000fea0003800000 */
        .weak           $__internal_0_$__cuda_sm20_dsqrt_rn_f64_mediumpath_v1
        .type           $__internal_0_$__cuda_sm20_dsqrt_rn_f64_mediumpath_v1,@function
        .size           $__internal_0_$__cuda_sm20_dsqrt_rn_f64_mediumpath_v1,($_Z14calculate_distP4cityPftt$__internal_accurate_pow - $__internal_0_$__cuda_sm20_dsqrt_rn_f64_mediumpath_v1)
$__internal_0_$__cuda_sm20_dsqrt_rn_f64_mediumpath_v1:
[----:B------:R-:W-:Y:S01]  /*06f0*/  ISETP.GE.U32.AND P0, PT, R6, -0x3400000, PT ;  /* 0xfcc000000600780c */ /* 0x000fe20003f06070 */
[----:B------:R-:W-:Y:S01]  /*0700*/  BSSY.RECONVERGENT B1, `(.L_x_17) ;  /* 0x0000028000017945 */ /* 0x000fe20003800200 */
[----:B------:R-:W-:Y:S02]  /*0710*/  IMAD.MOV.U32 R6, RZ, RZ, R4 ;  /* 0x000000ffff067224 */ /* 0x000fe400078e0004 */
[----:B------:R-:W-:Y:S01]  /*0720*/  IMAD.MOV.U32 R7, RZ, RZ, R5 ;  /* 0x000000ffff077224 */ /* 0x000fe200078e0005 */
[----:B------:R-:W-:Y:S01]  /*0730*/  MOV R5, R17 ;  /* 0x0000001100057202 */ /* 0x000fe20000000f00 */
[----:B------:R-:W-:Y:S02]  /*0740*/  IMAD.MOV.U32 R10, RZ, RZ, R12 ;  /* 0x000000ffff0a7224 */ /* 0x000fe400078e000c */
[----:B------:R-:W-:-:S05]  /*0750*/  IMAD.MOV.U32 R4, RZ, RZ, R16 ;  /* 0x000000ffff047224 */ /* 0x000fca00078e0010 */
[----:B------:R-:W-:Y:S05]  /*0760*/  @!P0 BRA `(.L_x_18) ;  /* 0x0000000000208947 */ /* 0x000fea0003800000 */
[----:B------:R-:W-:-:S10]  /*0770*/  DFMA.RM R4, R4, R10, R14 ;  /* 0x0000000a0404722b */ /* 0x000fd4000000400e */
[----:B------:R-:W-:-:S05]  /*0780*/  IADD3 R8, P0, PT, R4, 0x1, RZ ;  /* 0x0000000104087810 */ /* 0x000fca0007f1e0ff */
[----:B------:R-:W-:-:S06]  /*0790*/  IMAD.X R9, RZ, RZ, R5, P0 ;  /* 0x000000ffff097224 */ /* 0x000fcc00000e0605 */
[----:B------:R-:W-:-:S08]  /*07a0*/  DFMA.RP R6, -R4, R8, R6 ;  /* 0x000000080406722b */ /* 0x000fd00000008106 */
[----:B------:R-:W-:-:S06]  /*07b0*/  DSETP.GT.AND P0, PT, R6, RZ, PT ;  /* 0x000000ff0600722a */ /* 0x000fcc0003f04000 */
[----:B------:R-:W-:Y:S02]  /*07c0*/  FSEL R4, R8, R4, P0 ;  /* 0x0000000408047208 */ /* 0x000fe40000000000 */
[----:B------:R-:W-:Y:S01]  /*07d0*/  FSEL R5, R9, R5, P0 ;  /* 0x0000000509057208 */ /* 0x000fe20000000000 */
[----:B------:R-:W-:Y:S06]  /*07e0*/  BRA `(.L_x_19) ;  /* 0x0000000000647947 */ /* 0x000fec0003800000 */
.L_x_18:
[----:B------:R-:W-:-:S14]  /*07f0*/  DSETP.NE.AND P0, PT, R6, RZ, PT ;  /* 0x000000ff0600722a */ /* 0x000fdc0003f05000 */
[----:B------:R-:W-:Y:S05]  /*0800*/  @!P0 BRA `(.L_x_20) ;  /* 0x0000000000588947 */ /* 0x000fea0003800000 */
[----:B------:R-:W-:-:S13]  /*0810*/  ISETP.GE.AND P0, PT, R7, RZ, PT ;  /* 0x000000ff0700720c */ /* 0x000fda0003f06270 */
[----:B------:R-:W-:Y:S02]  /*0820*/  @!P0 IMAD.MOV.U32 R4, RZ, RZ, 0x0 ;  /* 0x00000000ff048424 */ /* 0x000fe400078e00ff */
[----:B------:R-:W-:Y:S01]  /*0830*/  @!P0 IMAD.MOV.U32 R5, RZ, RZ, -0x80000 ;  /* 0xfff80000ff058424 */ /* 0x000fe200078e00ff */
[----:B------:R-:W-:Y:S06]  /*0840*/  @!P0 BRA `(.L_x_19) ;  /* 0x00000000004c8947 */ /* 0x000fec0003800000 */
[----:B------:R-:W-:-:S13]  /*0850*/  ISETP.GT.AND P0, PT, R7, 0x7fefffff, PT ;  /* 0x7fefffff0700780c */ /* 0x000fda0003f04270 */
[----:B------:R-:W-:Y:S05]  /*0860*/  @P0 BRA `(.L_x_20) ;  /* 0x0000000000400947 */ /* 0x000fea0003800000 */
[----:B------:R-:W-:Y:S01]  /*0870*/  DMUL R4, R6, 8.11296384146066816958e+31 ;  /* 0x4690000006047828 */ /* 0x000fe20000000000 */
[----:B------:R-:W-:Y:S01]  /*0880*/  IMAD.MOV.U32 R10, RZ, RZ, 0x0 ;  /* 0x00000000ff0a7424 */ /* 0x000fe200078e00ff */
[----:B------:R-:W-:Y:S01]  /*0890*/  MOV R11, 0x3fd80000 ;  /* 0x3fd80000000b7802 */ /* 0x000fe20000000f00 */
[----:B------:R-:W-:-:S03]  /*08a0*/  IMAD.MOV.U32 R6, RZ, RZ, RZ ;  /* 0x000000ffff067224 */ /* 0x000fc600078e00ff */
[----:B------:R-:W0:Y:S03]  /*08b0*/  MUFU.RSQ64H R7, R5 ;  /* 0x0000000500077308 */ /* 0x000e260000001c00 */
[----:B0-----:R-:W-:-:S08]  /*08c0*/  DMUL R8, R6, R6 ;  /* 0x0000000606087228 */ /* 0x001fd00000000000 */
[----:B------:R-:W-:-:S08]  /*08d0*/  DFMA R8, R4, -R8, 1 ;  /* 0x3ff000000408742b */ /* 0x000fd00000000808 */
[----:B------:R-:W-:Y:S02]  /*08e0*/  DFMA R10, R8, R10, 0.5 ;  /* 0x3fe00000080a742b */ /* 0x000fe4000000000a */
[----:B------:R-:W-:-:S08]  /*08f0*/  DMUL R8, R6, R8 ;  /* 0x0000000806087228 */ /* 0x000fd00000000000 */
[----:B------:R-:W-:-:S08]  /*0900*/  DFMA R8, R10, R8, R6 ;  /* 0x000000080a08722b */ /* 0x000fd00000000006 */
[----:B------:R-:W-:Y:S02]  /*0910*/  DMUL R6, R4, R8 ;  /* 0x0000000804067228 */ /* 0x000fe40000000000 */
[----:B------:R-:W-:-:S06]  /*0920*/  VIADD R9, R9, 0xfff00000 ;  /* 0xfff0000009097836 */ /* 0x000fcc0000000000 */
[----:B------:R-:W-:-:S08]  /*0930*/  DFMA R10, R6, -R6, R4 ;  /* 0x80000006060a722b */ /* 0x000fd00000000004 */
[----:B------:R-:W-:-:S10]  /*0940*/  DFMA R4, R8, R10, R6 ;  /* 0x0000000a0804722b */ /* 0x000fd40000000006 */
[----:B------:R-:W-:Y:S01]  /*0950*/  VIADD R5, R5, 0xfcb00000 ;  /* 0xfcb0000005057836 */ /* 0x000fe20000000000 */
[----:B------:R-:W-:Y:S06]  /*0960*/  BRA `(.L_x_19) ;  /* 0x0000000000047947 */ /* 0x000fec0003800000 */
.L_x_20:
[----:B------:R-:W-:-:S11]  /*0970*/  DADD R4, R6, R6 ;  /* 0x0000000006047229 */ /* 0x000fd60000000006 */
.L_x_19:
[----:B------:R-:W-:Y:S05]  /*0980*/  BSYNC.RECONVERGENT B1 ;  /* 0x0000000000017941 */ /* 0x000fea0003800200 */
.L_x_17:
[----:B------:R-:W-:Y:S02]  /*0990*/  IMAD.MOV.U32 R8, RZ, RZ, R4 ;  /* 0x000000ffff087224 */ /* 0x000fe400078e0004 */
[----:B------:R-:W-:Y:S01]  /*09a0*/  IMAD.MOV.U32 R9, RZ, RZ, R5 ;  /* 0x000000ffff097224 */ /* 0x000fe200078e0005 */
[----:B------:R-:W-:Y:S01]  /*09b0*/  MOV R5, 0x0 ;  /* 0x0000000000057802 */ /* 0x000fe20000000f00 */
[----:B------:R-:W-:-:S04]  /*09c0*/  IMAD.MOV.U32 R4, RZ, RZ, R0 ;  /* 0x000000ffff047224 */ /* 0x000fc800078e0000 */
[----:B------:R-:W-:Y:S05]  /*09d0*/  RET.REL.NODEC R4 `(_Z14calculate_distP4cityPftt) ;  /* 0xfffffff404887950 */ /* 0x000fea0003c3ffff */
        .type           $_Z14calculate_distP4cityPftt$__internal_accurate_pow,@function
        .size           $_Z14calculate_distP4cityPftt$__internal_accurate_pow,(.L_x_24 - $_Z14calculate_distP4cityPftt$__internal_accurate_pow)
$_Z14calculate_distP4cityPftt$__internal_accurate_pow:
[----:B------:R-:W-:Y:S01]  /*09e0*/  ISETP.GT.U32.AND P0, PT, R29, 0xfffff, PT ;  /* 0x000fffff1d00780c */ /* 0x000fe20003f04070 */
[----:B------:R-:W-:Y:S01]  /*09f0*/  IMAD.MOV.U32 R6, RZ, RZ, R10 ;  /* 0x000000ffff067224 */ /* 0x000fe200078e000a */
[----:B------:R-:W-:Y:S01]  /*0a00*/  UMOV UR4, 0x7d2cafe2 ;  /* 0x7d2cafe200047882 */ /* 0x000fe20000000000 */
[--C-:B------:R-:W-:Y:S01]  /*0a10*/  IMAD.MOV.U32 R7, RZ, RZ, R29.reuse ;  /* 0x000000ffff077224 */ /* 0x100fe200078e001d */
[----:B------:R-:W-:Y:S01]  /*0a20*/  UMOV UR5, 0x3eb0f5ff ;  /* 0x3eb0f5ff00057882 */ /* 0x000fe20000000000 */
[--C-:B------:R-:W-:Y:S01]  /*0a30*/  IMAD.MOV.U32 R8, RZ, RZ, R29.reuse ;  /* 0x000000ffff087224 */ /* 0x100fe200078e001d */
[----:B------:R-:W-:Y:S01]  /*0a40*/  SHF.R.U32.HI R29, RZ, 0x14, R29 ;  /* 0x00000014ff1d7819 */ /* 0x000fe2000001161d */
[----:B------:R-:W-:Y:S01]  /*0a50*/  IMAD.MOV.U32 R14, RZ, RZ, RZ ;  /* 0x000000ffff0e7224 */ /* 0x000fe200078e00ff */
[----:B------:R-:W-:Y:S01]  /*0a60*/  UMOV UR8, 0x3b39803f ;  /* 0x3b39803f00087882 */ /* 0x000fe20000000000 */
[----:B------:R-:W-:Y:S01]  /*0a70*/  IMAD.MOV.U32 R12, RZ, RZ, 0x41ad3b5a ;  /* 0x41ad3b5aff0c7424 */ /* 0x000fe200078e00ff */
[----:B------:R-:W-:Y:S01]  /*0a80*/  UMOV UR9, 0x3c7abc9e ;  /* 0x3c7abc9e00097882 */ /* 0x000fe20000000000 */
[----:B------:R-:W-:-:S02]  /*0a90*/  IMAD.MOV.U32 R13, RZ, RZ, 0x3ed0f5d2 ;  /* 0x3ed0f5d2ff0d7424 */ /* 0x000fc400078e00ff */
[----:B------:R-:W-:-:S10]  /*0aa0*/  @!P0 DMUL R6, R6, 1.80143985094819840000e+16 ;  /* 0x4350000006068828 */ /* 0x000fd40000000000 */
[----:B------:R-:W-:Y:S01]  /*0ab0*/  @!P0 IMAD.MOV.U32 R8, RZ, RZ, R7 ;  /* 0x000000ffff088224 */ /* 0x000fe200078e0007 */
[----:B------:R-:W-:Y:S01]  /*0ac0*/  @!P0 LEA.HI R29, R7, 0xffffffca, RZ, 0xc ;  /* 0xffffffca071d8811 */ /* 0x000fe200078f60ff */
[----:B------:R-:W-:-:S03]  /*0ad0*/  @!P0 IMAD.MOV.U32 R10, RZ, RZ, R6 ;  /* 0x000000ffff0a8224 */ /* 0x000fc600078e0006 */
[----:B------:R-:W-:Y:S01]  /*0ae0*/  LOP3.LUT R8, R8, 0x800fffff, RZ, 0xc0, !PT ;  /* 0x800fffff08087812 */ /* 0x000fe200078ec0ff */
[----:B------:R-:W-:-:S03]  /*0af0*/  VIADD R6, R29, 0xfffffc01 ;  /* 0xfffffc011d067836 */ /* 0x000fc60000000000 */
[----:B------:R-:W-:-:S04]  /*0b00*/  LOP3.LUT R11, R8, 0x3ff00000, RZ, 0xfc, !PT ;  /* 0x3ff00000080b7812 */ /* 0x000fc800078efcff */
[----:B------:R-:W-:-:S13]  /*0b10*/  ISETP.GE.U32.AND P1, PT, R11, 0x3ff6a09f, PT ;  /* 0x3ff6a09f0b00780c */ /* 0x000fda0003f26070 */
[----:B------:R-:W-:Y:S01]  /*0b20*/  @P1 IADD3 R9, PT, PT, R11, -0x100000, RZ ;  /* 0xfff000000b091810 */ /* 0x000fe20007ffe0ff */
[----:B------:R-:W-:-:S04]  /*0b30*/  @P1 VIADD R6, R29, 0xfffffc02 ;  /* 0xfffffc021d061836 */ /* 0x000fc80000000000 */
[----:B------:R-:W-:-:S06]  /*0b40*/  @P1 IMAD.MOV.U32 R11, RZ, RZ, R9 ;  /* 0x000000ffff0b1224 */ /* 0x000fcc00078e0009 */
[C---:B------:R-:W-:Y:S02]  /*0b50*/  DADD R16, R10.reuse, 1 ;  /* 0x3ff000000a107429 */ /* 0x040fe40000000000 */
[----:B------:R-:W-:-:S04]  /*0b60*/  DADD R10, R10, -1 ;  /* 0xbff000000a0a7429 */ /* 0x000fc80000000000 */
[----:B------:R-:W0:Y:S02]  /*0b70*/  MUFU.RCP64H R15, R17 ;  /* 0x00000011000f7308 */ /* 0x000e240000001800 */
[----:B0-----:R-:W-:-:S08]  /*0b80*/  DFMA R8, -R16, R14, 1 ;  /* 0x3ff000001008742b */ /* 0x001fd0000000010e */
[----:B------:R-:W-:-:S08]  /*0b90*/  DFMA R8, R8, R8, R8 ;  /* 0x000000080808722b */ /* 0x000fd00000000008 */
[----:B------:R-:W-:-:S08]  /*0ba0*/  DFMA R14, R14, R8, R14 ;  /* 0x000000080e0e722b */ /* 0x000fd0000000000e */
[----:B------:R-:W-:-:S08]  /*0bb0*/  DMUL R8, R10, R14 ;  /* 0x0000000e0a087228 */ /* 0x000fd00000000000 */
[----:B------:R-:W-:-:S08]  /*0bc0*/  DFMA R8, R10, R14, R8 ;  /* 0x0000000e0a08722b */ /* 0x000fd00000000008 */
[----:B------:R-:W-:-:S08]  /*0bd0*/  DMUL R20, R8, R8 ;  /* 0x0000000808147228 */ /* 0x000fd00000000000 */
[----:B------:R-:W-:Y:S01]  /*0be0*/  DFMA R12, R20, UR4, R12 ;  /* 0x00000004140c7c2b */ /* 0x000fe2000800000c */
[----:B------:R-:W-:Y:S01]  /*0bf0*/  UMOV UR4, 0x75488a3f ;  /* 0x75488a3f00047882 */ /* 0x000fe20000000000 */
[----:B------:R-:W-:-:S06]  /*0c00*/  UMOV UR5, 0x3ef3b20a ;  /* 0x3ef3b20a00057882 */ /* 0x000fcc0000000000 */
[----:B------:R-:W-:Y:S01]  /*0c10*/  DFMA R18, R20, R12, UR4 ;  /* 0x0000000414127e2b */ /* 0x000fe2000800000c */
[----:B------:R-:W-:Y:S01]  /*0c20*/  UMOV UR4, 0xe4faecd5 ;  /* 0xe4faecd500047882 */ /* 0x000fe20000000000 */
[----:B------:R-:W-:Y:S01]  /*0c30*/  UMOV UR5, 0x3f1745cd ;  /* 0x3f1745cd00057882 */ /* 0x000fe20000000000 */
[----:B------:R-:W-:-:S05]  /*0c40*/  DADD R12, R10, -R8 ;  /* 0x000000000a0c7229 */ /* 0x000fca0000000808 */
[----:B------:R-:W-:Y:S01]  /*0c50*/  DFMA R18, R20, R18, UR4 ;  /* 0x0000000414127e2b */ /* 0x000fe20008000012 */
[----:B------:R-:W-:Y:S01]  /*0c60*/  UMOV UR4, 0x258a578b ;  /* 0x258a578b00047882 */ /* 0x000fe20000000000 */
[----:B------:R-:W-:Y:S01]  /*0c70*/  UMOV UR5, 0x3f3c71c7 ;  /* 0x3f3c71c700057882 */ /* 0x000fe20000000000 */
[----:B------:R-:W-:-:S05]  /*0c80*/  DADD R12, R12, R12 ;  /* 0x000000000c0c7229 */ /* 0x000fca000000000c */
[----:B------:R-:W-:Y:S01]  /*0c90*/  DFMA R18, R20, R18, UR4 ;  /* 0x0000000414127e2b */ /* 0x000fe20008000012 */
[----:B------:R-:W-:Y:S01]  /*0ca0*/  UMOV UR4, 0x9242b910 ;  /* 0x9242b91000047882 */ /* 0x000fe20000000000 */
[----:B------:R-:W-:Y:S01]  /*0cb0*/  UMOV UR5, 0x3f624924 ;  /* 0x3f62492400057882 */ /* 0x000fe20000000000 */
[----:B------:R-:W-:-:S05]  /*0cc0*/  DFMA R12, R10, -R8, R12 ;  /* 0x800000080a0c722b */ /* 0x000fca000000000c */
[----:B------:R-:W-:Y:S01]  /*0cd0*/  DFMA R18, R20, R18, UR4 ;  /* 0x0000000414127e2b */ /* 0x000fe20008000012 */
[----:B------:R-:W-:Y:S01]  /*0ce0*/  UMOV UR4, 0x99999dfb ;  /* 0x99999dfb00047882 */ /* 0x000fe20000000000 */
[----:B------:R-:W-:Y:S01]  /*0cf0*/  UMOV UR5, 0x3f899999 ;  /* 0x3f89999900057882 */ /* 0x000fe20000000000 */
[----:B------:R-:W-:Y:S02]  /*0d00*/  DMUL R12, R14, R12 ;  /* 0x0000000c0e0c7228 */ /* 0x000fe40000000000 */
[----:B------:R-:W-:-:S03]  /*0d10*/  DMUL R14, R8, R8 ;  /* 0x00000008080e7228 */ /* 0x000fc60000000000 */
[----:B------:R-:W-:Y:S01]  /*0d20*/  DFMA R18, R20, R18, UR4 ;  /* 0x0000000414127e2b */ /* 0x000fe20008000012 */
[----:B------:R-:W-:Y:S01]  /*0d30*/  UMOV UR4, 0x55555555 ;  /* 0x5555555500047882 */ /* 0x000fe20000000000 */
[----:B------:R-:W-:-:S03]  /*0d40*/  UMOV UR5, 0x3fb55555 ;  /* 0x3fb5555500057882 */ /* 0x000fc60000000000 */
[----:B------:R-:W-:-:S03]  /*0d50*/  DMUL R22, R8, R14 ;  /* 0x0000000e08167228 */ /* 0x000fc60000000000 */
[----:B------:R-:W-:-:S08]  /*0d60*/  DFMA R10, R20, R18, UR4 ;  /* 0x00000004140a7e2b */ /* 0x000fd00008000012 */
[----:B------:R-:W-:Y:S01]  /*0d70*/  DADD R16, -R10, UR4 ;  /* 0x000000040a107e29 */ /* 0x000fe20008000100 */
[----:B------:R-:W-:Y:S01]  /*0d80*/  UMOV UR4, 0xb9e7b0 ;  /* 0x00b9e7b000047882 */ /* 0x000fe20000000000 */
[----:B------:R-:W-:-:S06]  /*0d90*/  UMOV UR5, 0x3c46a4cb ;  /* 0x3c46a4cb00057882 */ /* 0x000fcc0000000000 */
[----:B------:R-:W-:Y:S02]  /*0da0*/  DFMA R16, R20, R18, R16 ;  /* 0x000000121410722b */ /* 0x000fe40000000010 */
[----:B------:R-:W-:Y:S01]  /*0db0*/  DFMA R18, R8, R8, -R14 ;  /* 0x000000080812722b */ /* 0x000fe2000000080e */
[----:B------:R-:W-:Y:S01]  /*0dc0*/  VIADD R21, R13, 0x100000 ;  /* 0x001000000d157836 */ /* 0x000fe20000000000 */
[----:B------:R-:W-:-:S06]  /*0dd0*/  MOV R20, R12 ;  /* 0x0000000c00147202 */ /* 0x000fcc0000000f00 */
[----:B------:R-:W-:Y:S02]  /*0de0*/  DFMA R18, R8, R20, R18 ;  /* 0x000000140812722b */ /* 0x000fe40000000012 */
[----:B------:R-:W-:Y:S01]  /*0df0*/  DADD R20, R16, -UR4 ;  /* 0x8000000410147e29 */ /* 0x000fe20008000000 */
[----:B------:R-:W-:Y:S01]  /*0e00*/  UMOV UR4, 0x80000000 ;  /* 0x8000000000047882 */ /* 0x000fe20000000000 */
[----:B------:R-:W-:Y:S01]  /*0e10*/  DFMA R16, R8, R14, -R22 ;  /* 0x0000000e0810722b */ /* 0x000fe20000000816 */
[----:B------:R-:W-:-:S07]  /*0e20*/  UMOV UR5, 0x43300000 ;  /* 0x4330000000057882 */ /* 0x000fce0000000000 */
[----:B------:R-:W-:Y:S02]  /*0e30*/  DFMA R16, R12, R14, R16 ;  /* 0x0000000e0c10722b */ /* 0x000fe40000000010 */
[----:B------:R-:W-:-:S06]  /*0e40*/  DADD R14, R10, R20 ;  /* 0x000000000a0e7229 */ /* 0x000fcc0000000014 */
[----:B------:R-:W-:Y:S02]  /*0e50*/  DFMA R16, R8, R18, R16 ;  /* 0x000000120810722b */ /* 0x000fe40000000010 */
[----:B------:R-:W-:Y:S02]  /*0e60*/  DADD R18, R10, -R14 ;  /* 0x000000000a127229 */ /* 0x000fe4000000080e */
[----:B------:R-:W-:-:S06]  /*0e70*/  DMUL R10, R14, R22 ;  /* 0x000000160e0a7228 */ /* 0x000fcc0000000000 */
[----:B------:R-:W-:Y:S02]  /*0e80*/  DADD R20, R20, R18 ;  /* 0x0000000014147229 */ /* 0x000fe40000000012 */
[----:B------:R-:W-:-:S08]  /*0e90*/  DFMA R18, R14, R22, -R10 ;  /* 0x000000160e12722b */ /* 0x000fd0000000080a */
[----:B------:R-:W-:-:S08]  /*0ea0*/  DFMA R16, R14, R16, R18 ;  /* 0x000000100e10722b */ /* 0x000fd00000000012 */
[----:B------:R-:W-:-:S08]  /*0eb0*/  DFMA R20, R20, R22, R16 ;  /* 0x000000161414722b */ /* 0x000fd00000000010 */
[----:B------:R-:W-:-:S08]  /*0ec0*/  DADD R16, R10, R20 ;  /* 0x000000000a107229 */ /* 0x000fd00000000014 */
[--C-:B------:R-:W-:Y:S02]  /*0ed0*/  DADD R14, R8, R16.reuse ;  /* 0x00000000080e7229 */ /* 0x100fe40000000010 */
[----:B------:R-:W-:-:S06]  /*0ee0*/  DADD R10, R10, -R16 ;  /* 0x000000000a0a7229 */ /* 0x000fcc0000000810 */
[----:B------:R-:W-:Y:S02]  /*0ef0*/  DADD R8, R8, -R14 ;  /* 0x0000000008087229 */ /* 0x000fe4000000080e */
[----:B------:R-:W-:-:S06]  /*0f00*/  DADD R10, R20, R10 ;  /* 0x00000000140a7229 */ /* 0x000fcc000000000a */
[----:B------:R-:W-:-:S08]  /*0f10*/  DADD R8, R16, R8 ;  /* 0x0000000010087229 */ /* 0x000fd00000000008 */
[----:B------:R-:W-:-:S08]  /*0f20*/  DADD R8, R10, R8 ;  /* 0x000000000a087229 */ /* 0x000fd00000000008 */
[----:B------:R-:W-:Y:S01]  /*0f30*/  DADD R12, R12, R8 ;  /* 0x000000000c0c7229 */ /* 0x000fe20000000008 */
[----:B------:R-:W-:Y:S01]  /*0f40*/  LOP3.LUT R8, R6, 0x80000000, RZ, 0x3c, !PT ;  /* 0x8000000006087812 */ /* 0x000fe200078e3cff */
[----:B------:R-:W-:-:S06]  /*0f50*/  IMAD.MOV.U32 R9, RZ, RZ, 0x43300000 ;  /* 0x43300000ff097424 */ /* 0x000fcc00078e00ff */
[----:B------:R-:W-:Y:S02]  /*0f60*/  DADD R10, R14, R12 ;  /* 0x000000000e0a7229 */ /* 0x000fe4000000000c */
[----:B------:R-:W-:Y:S01]  /*0f70*/  DADD R8, R8, -UR4 ;  /* 0x8000000408087e29 */ /* 0x000fe20008000000 */
[----:B------:R-:W-:Y:S01]  /*0f80*/  UMOV UR4, 0xfefa39ef ;  /* 0xfefa39ef00047882 */ /* 0x000fe20000000000 */
[----:B------:R-:W-:-:S04]  /*0f90*/  UMOV UR5, 0x3fe62e42 ;  /* 0x3fe62e4200057882 */ /* 0x000fc80000000000 */
[--C-:B------:R-:W-:Y:S02]  /*0fa0*/  DADD R16, R14, -R10.reuse ;  /* 0x000000000e107229 */ /* 0x100fe4000000080a */
[----:B------:R-:W-:-:S06]  /*0fb0*/  DFMA R6, R8, UR4, R10 ;  /* 0x0000000408067c2b */ /* 0x000fcc000800000a */
[----:B------:R-:W-:Y:S02]  /*0fc0*/  DADD R16, R12, R16 ;  /* 0x000000000c107229 */ /* 0x000fe40000000010 */
[----:B------:R-:W-:-:S08]  /*0fd0*/  DFMA R14, R8, -UR4, R6 ;  /* 0x80000004080e7c2b */ /* 0x000fd00008000006 */
[----:B------:R-:W-:-:S08]  /*0fe0*/  DADD R14, -R10, R14 ;  /* 0x000000000a0e7229 */ /* 0x000fd0000000010e */
[----:B------:R-:W-:-:S08]  /*0ff0*/  DADD R14, R16, -R14 ;  /* 0x00000000100e7229 */ /* 0x000fd0000000080e */
[----:B------:R-:W-:-:S08]  /*1000*/  DFMA R14, R8, UR8, R14 ;  /* 0x00000008080e7c2b */ /* 0x000fd0000800000e */
[----:B------:R-:W-:-:S08]  /*1010*/  DADD R8, R6, R14 ;  /* 0x0000000006087229 */ /* 0x000fd0000000000e */
[----:B------:R-:W-:Y:S02]  /*1020*/  DADD R6, R6, -R8 ;  /* 0x0000000006067229 */ /* 0x000fe40000000808 */
[----:B------:R-:W-:-:S06]  /*1030*/  DMUL R16, R8, 2 ;  /* 0x4000000008107828 */ /* 0x000fcc0000000000 */
[----:B------:R-:W-:Y:S02]  /*1040*/  DADD R6, R14, R6 ;  /* 0x000000000e067229 */ /* 0x000fe40000000006 */
[----:B------:R-:W-:-:S08]  /*1050*/  DFMA R10, R8, 2, -R16 ;  /* 0x40000000080a782b */ /* 0x000fd00000000810 */
[----:B------:R-:W-:Y:S01]  /*1060*/  DFMA R10, R6, 2, R10 ;  /* 0x40000000060a782b */ /* 0x000fe2000000000a */
[----:B------:R-:W-:Y:S02]  /*1070*/  IMAD.MOV.U32 R6, RZ, RZ, 0x652b82fe ;  /* 0x652b82feff067424 */ /* 0x000fe400078e00ff */
[----:B------:R-:W-:-:S05]  /*1080*/  IMAD.MOV.U32 R7, RZ, RZ, 0x3ff71547 ;  /* 0x3ff71547ff077424 */ /* 0x000fca00078e00ff */
[----:B------:R-:W-:-:S08]  /*1090*/  DADD R8, R16, R10 ;  /* 0x0000000010087229 */ /* 0x000fd0000000000a */
[----:B------:R-:W-:Y:S02]  /*10a0*/  DFMA R6, R8, R6, 6.75539944105574400000e+15 ;  /* 0x433800000806742b */ /* 0x000fe40000000006 */
[----:B------:R-:W-:-:S06]  /*10b0*/  FSETP.GEU.AND P0, PT, |R9|, 4.1917929649353027344, PT ;  /* 0x4086232b0900780b */ /* 0x000fcc0003f0e200 */
[----:B------:R-:W-:-:S08]  /*10c0*/  DADD R14, R6, -6.75539944105574400000e+15 ;  /* 0xc3380000060e7429 */ /* 0x000fd00000000000 */
[----:B------:R-:W-:Y:S01]  /*10d0*/  DFMA R12, R14, -UR4, R8 ;  /* 0x800000040e0c7c2b */ /* 0x000fe20008000008 */
[----:B------:R-:W-:Y:S01]  /*10e0*/  UMOV UR4, 0x3b39803f ;  /* 0x3b39803f00047882 */ /* 0x000fe20000000000 */
[----:B------:R-:W-:-:S06]  /*10f0*/  UMOV UR5, 0x3c7abc9e ;  /* 0x3c7abc9e00057882 */ /* 0x000fcc0000000000 */
[----:B------:R-:W-:Y:S01]  /*1100*/  DFMA R12, R14, -UR4, R12 ;  /* 0x800000040e0c7c2b */ /* 0x000fe2000800000c */
[----:B------:R-:W-:Y:S01]  /*1110*/  UMOV UR4, 0x69ce2bdf ;  /* 0x69ce2bdf00047882 */ /* 0x000fe20000000000 */
[----:B------:R-:W-:Y:S01]  /*1120*/  MOV R14, 0xfca213ea ;  /* 0xfca213ea000e7802 */ /* 0x000fe20000000f00 */
[----:B------:R-:W-:Y:S01]  /*1130*/  IMAD.MOV.U32 R15, RZ, RZ, 0x3e928af3 ;  /* 0x3e928af3ff0f7424 */ /* 0x000fe200078e00ff */
[----:B------:R-:W-:-:S05]  /*1140*/  UMOV UR5, 0x3e5ade15 ;  /* 0x3e5ade1500057882 */ /* 0x000fca0000000000 */
[----:B------:R-:W-:Y:S01]  /*1150*/  DFMA R14, R12, UR4, R14 ;  /* 0x000000040c0e7c2b */ /* 0x000fe2000800000e */
[----:B------:R-:W-:Y:S01]  /*1160*/  UMOV UR4, 0x62401315 ;  /* 0x6240131500047882 */ /* 0x000fe20000000000 */
[----:B------:R-:W-:-:S06]  /*1170*/  UMOV UR5, 0x3ec71dee ;  /* 0x3ec71dee00057882 */ /* 0x000fcc0000000000 */
[----:B------:R-:W-:Y:S01]  /*1180*/  DFMA R14, R12, R14, UR4 ;  /* 0x000000040c0e7e2b */ /* 0x000fe2000800000e */
        /* <DEDUP_REMOVED lines=20> */
[----:B------:R-:W-:-:S08]  /*12d0*/  DFMA R14, R12, R14, UR4 ;  /* 0x000000040c0e7e2b */ /* 0x000fd0000800000e */
[----:B------:R-:W-:-:S08]  /*12e0*/  DFMA R14, R12, R14, 1 ;  /* 0x3ff000000c0e742b */ /* 0x000fd0000000000e */
[----:B------:R-:W-:Y:S02]  /*12f0*/  DFMA R14, R12, R14, 1 ;  /* 0x3ff000000c0e742b */ /* 0x000fe4000000000e */
[----:B------:R-:W-:-:S08]  /*1300*/  DADD R12, R16, -R8 ;  /* 0x00000000100c7229 */ /* 0x000fd00000000808 */
[----:B------:R-:W-:Y:S01]  /*1310*/  DADD R12, R10, R12 ;  /* 0x000000000a0c7229 */ /* 0x000fe2000000000c */
[----:B------:R-:W-:Y:S02]  /*1320*/  IMAD R11, R6, 0x100000, R15 ;  /* 0x00100000060b7824 */ /* 0x000fe400078e020f */
[----:B------:R-:W-:Y:S01]  /*1330*/  IMAD.MOV.U32 R10, RZ, RZ, R14 ;  /* 0x000000ffff0a7224 */ /* 0x000fe200078e000e */
[----:B------:R-:W-:Y:S07]  /*1340*/  @!P0 BRA `(.L_x_21) ;  /* 0x0000000000308947 */ /* 0x000fee0003800000 */
[----:B------:R-:W-:Y:S01]  /*1350*/  FSETP.GEU.AND P1, PT, |R9|, 4.2275390625, PT ;  /* 0x408748000900780b */ /* 0x000fe20003f2e200 */
[C---:B------:R-:W-:Y:S02]  /*1360*/  DADD R10, R8.reuse, +INF ;  /* 0x7ff00000080a7429 */ /* 0x040fe40000000000 */
[----:B------:R-:W-:-:S08]  /*1370*/  DSETP.GEU.AND P0, PT, R8, RZ, PT ;  /* 0x000000ff0800722a */ /* 0x000fd00003f0e000 */
[----:B------:R-:W-:Y:S02]  /*1380*/  FSEL R10, R10, RZ, P0 ;  /* 0x000000ff0a0a7208 */ /* 0x000fe40000000000 */
[----:B------:R-:W-:Y:S02]  /*1390*/  @!P1 LEA.HI R7, R6, R6, RZ, 0x1 ;  /* 0x0000000606079211 */ /* 0x000fe400078f08ff */
[----:B------:R-:W-:Y:S02]  /*13a0*/  FSEL R11, R11, RZ, P0 ;  /* 0x000000ff0b0b7208 */ /* 0x000fe40000000000 */
[----:B------:R-:W-:-:S04]  /*13b0*/  @!P1 SHF.R.S32.HI R7, RZ, 0x1, R7 ;  /* 0x00000001ff079819 */ /* 0x000fc80000011407 */
[----:B------:R-:W-:Y:S01]  /*13c0*/  @!P1 LEA R15, R7, R15, 0x14 ;  /* 0x0000000f070f9211 */ /* 0x000fe200078ea0ff */
[----:B------:R-:W-:-:S05]  /*13d0*/  @!P1 IMAD.IADD R6, R6, 0x1, -R7 ;  /* 0x0000000106069824 */ /* 0x000fca00078e0a07 */
[----:B------:R-:W-:Y:S01]  /*13e0*/  @!P1 LEA R7, R6, 0x3ff00000, 0x14 ;  /* 0x3ff0000006079811 */ /* 0x000fe200078ea0ff */
[----:B------:R-:W-:-:S06]  /*13f0*/  @!P1 IMAD.MOV.U32 R6, RZ, RZ, RZ ;  /* 0x000000ffff069224 */ /* 0x000fcc00078e00ff */
[----:B------:R-:W-:-:S11]  /*1400*/  @!P1 DMUL R10, R14, R6 ;  /* 0x000000060e0a9228 */ /* 0x000fd60000000000 */
.L_x_21:
[----:B------:R-:W-:Y:S01]  /*1410*/  DFMA R12, R12, R10, R10 ;  /* 0x0000000a0c0c722b */ /* 0x000fe2000000000a */
[----:B------:R-:W-:Y:S01]  /*1420*/  IMAD.MOV.U32 R8, RZ, RZ, R0 ;  /* 0x000000ffff087224 */ /* 0x000fe200078e0000 */
[----:B------:R-:W-:Y:S01]  /*1430*/  DSETP.NEU.AND P0, PT, |R10|, +INF , PT ;  /* 0x7ff000000a00742a */ /* 0x000fe20003f0d200 */
[----:B------:R-:W-:-:S07]  /*1440*/  IMAD.MOV.U32 R9, RZ, RZ, 0x0 ;  /* 0x00000000ff097424 */ /* 0x000fce00078e00ff */
[----:B------:R-:W-:Y:S02]  /*1450*/  FSEL R6, R10, R12, !P0 ;  /* 0x0000000c0a067208 */ /* 0x000fe40004000000 */
[----:B------:R-:W-:Y:S01]  /*1460*/  FSEL R7, R11, R13, !P0 ;  /* 0x0000000d0b077208 */ /* 0x000fe20004000000 */
[----:B------:R-:W-:Y:S06]  /*1470*/  RET.REL.NODEC R8 `(_Z14calculate_distP4cityPftt) ;  /* 0xffffffe808e07950 */ /* 0x000fec0003c3ffff */
.L_x_22:
        /* <DEDUP_REMOVED lines=16> */
.L_x_24:


//--------------------- .nv.shared._Z10sum_reducePfS_i --------------------------
	.section	.nv.shared._Z10sum_reducePfS_i,"aw",@nobits
	.sectionflags	@""
	.align	4
.nv.shared._Z10sum_reducePfS_i:
	.zero		3072


//--------------------- .nv.shared.reserved.0     --------------------------
	.section	.nv.shared.reserved.0,"aw",@nobits
	.weak		__nv_reservedSMEM_offset_0_alias
	.size		__nv_reservedSMEM_offset_0_alias, 0, 64
	.other		__nv_reservedSMEM_offset_0_alias,@"STO_CUDA_RESERVED_SHARED STV_DEFAULT"
__nv_reservedSMEM_offset_0_alias:
	.zero		0
	.zero		64


//--------------------- .nv.shared._Z18find_min_reductionPfS_t --------------------------
	.section	.nv.shared._Z18find_min_reductionPfS_t,"aw",@nobits
	.sectionflags	@""
	.align	4
.nv.shared._Z18find_min_reductionPfS_t:
	.zero		3072


//--------------------- .nv.constant0._Z10sum_reducePfS_i --------------------------
	.section	.nv.constant0._Z10sum_reducePfS_i,"a",@progbits
	.sectionflags	@""
	.align	4
.nv.constant0._Z10sum_reducePfS_i:
	.zero		916


//--------------------- .nv.constant0._Z18find_min_reductionPfS_t --------------------------
	.section	.nv.constant0._Z18find_min_reductionPfS_t,"a",@progbits
	.sectionflags	@""
	.align	4
.nv.constant0._Z18find_min_reductionPfS_t:
	.zero		914


//--------------------- .nv.constant0._Z14calculate_distP4cityPftt --------------------------
	.section	.nv.constant0._Z14calculate_distP4cityPftt,"a",@progbits
	.sectionflags	@""
	.align	4
.nv.constant0._Z14calculate_distP4cityPftt:
	.zero		916


//--------------------- SYMBOLS --------------------------

	.type		.nv.reservedSmem.offset0,@object
	.size		.nv.reservedSmem.offset0,0x4
	.type		.nv.reservedSmem.cap,@object
	.size		.nv.reservedSmem.cap,0x4
